//
// Generated by NVIDIA NVVM Compiler
//
// Compiler Build ID: CL-36424714
// Cuda compilation tools, release 13.0, V13.0.88
// Based on NVVM 20.0.0
//

.version 9.0
.target sm_100
.address_size 64

	// .globl	_Z8moveBodyP7bodyCarii
.extern .func  (.param .b32 func_retval0) vprintf
(
	.param .b64 vprintf_param_0,
	.param .b64 vprintf_param_1
)
;
.global .align 4 .b8 precalc_xorwow_matrix[102400];
.global .align 4 .b8 precalc_xorwow_offset_matrix[102400];
.global .align 4 .b8 mrg32k3aM1[2304];
.global .align 4 .b8 mrg32k3aM2[2304];
.global .align 4 .b8 mrg32k3aM1SubSeq[2016];
.global .align 4 .b8 mrg32k3aM2SubSeq[2016];
.global .align 4 .b8 mrg32k3aM1Seq[2304];
.global .align 4 .b8 mrg32k3aM2Seq[2304];
.const .align 8 .b8 __cr_lgamma_table[72];
.global .align 1 .b8 $str[27] = {71, 101, 110, 101, 114, 97, 116, 101, 100, 32, 112, 111, 115, 58, 32, 37, 102, 44, 32, 37, 102, 44, 32, 37, 102, 10};

.visible .entry _Z8moveBodyP7bodyCarii(
	.param .u64 .ptr .align 1 _Z8moveBodyP7bodyCarii_param_0,
	.param .u32 _Z8moveBodyP7bodyCarii_param_1,
	.param .u32 _Z8moveBodyP7bodyCarii_param_2
)
{
	.reg .pred 	%p<2>;
	.reg .b32 	%r<7>;
	.reg .b32 	%f<11>;
	.reg .b64 	%rd<5>;

	ld.param.u64 	%rd1, [_Z8moveBodyP7bodyCarii_param_0];
	ld.param.u32 	%r3, [_Z8moveBodyP7bodyCarii_param_1];
	ld.param.u32 	%r2, [_Z8moveBodyP7bodyCarii_param_2];
	mov.u32 	%r4, %tid.x;
	mov.u32 	%r5, %ctaid.x;
	mov.u32 	%r6, %ntid.x;
	mad.lo.s32 	%r1, %r5, %r6, %r4;
	setp.ge.s32 	%p1, %r1, %r3;
	@%p1 bra 	$L__BB0_2;
	cvta.to.global.u64 	%rd2, %rd1;
	mul.wide.s32 	%rd3, %r1, 24;
	add.s64 	%rd4, %rd2, %rd3;
	ld.global.f32 	%f1, [%rd4+12];
	cvt.rn.f32.s32 	%f2, %r2;
	ld.global.f32 	%f3, [%rd4];
	fma.rn.f32 	%f4, %f1, %f2, %f3;
	st.global.f32 	[%rd4], %f4;
	ld.global.f32 	%f5, [%rd4+16];
	ld.global.f32 	%f6, [%rd4+4];
	fma.rn.f32 	%f7, %f5, %f2, %f6;
	st.global.f32 	[%rd4+4], %f7;
	ld.global.f32 	%f8, [%rd4+20];
	ld.global.f32 	%f9, [%rd4+8];
	fma.rn.f32 	%f10, %f8, %f2, %f9;
	st.global.f32 	[%rd4+8], %f10;
$L__BB0_2:
	ret;

}
	// .globl	_Z7initRNGP17curandStateXORWOWm
.visible .entry _Z7initRNGP17curandStateXORWOWm(
	.param .u64 .ptr .align 1 _Z7initRNGP17curandStateXORWOWm_param_0,
	.param .u64 _Z7initRNGP17curandStateXORWOWm_param_1
)
{
	.reg .pred 	%p<46>;
	.reg .b32 	%r<808>;
	.reg .b64 	%rd<32>;

	ld.param.u64 	%rd13, [_Z7initRNGP17curandStateXORWOWm_param_0];
	ld.param.u64 	%rd14, [_Z7initRNGP17curandStateXORWOWm_param_1];
	cvta.to.global.u64 	%rd15, %rd13;
	mov.u32 	%r364, %tid.x;
	mov.u32 	%r365, %ctaid.x;
	mov.u32 	%r366, %ntid.x;
	mad.lo.s32 	%r367, %r365, %r366, %r364;
	cvt.s64.s32 	%rd30, %r367;
	add.s64 	%rd16, %rd14, %rd30;
	mul.wide.s32 	%rd17, %r367, 48;
	add.s64 	%rd2, %rd15, %rd17;
	cvt.u32.u64 	%r368, %rd16;
	xor.b32  	%r369, %r368, -1429050551;
	mul.lo.s32 	%r370, %r369, 1099087573;
	{ .reg .b32 tmp; mov.b64 {tmp, %r371}, %rd16; }
	xor.b32  	%r372, %r371, -136515619;
	mul.lo.s32 	%r373, %r372, -1703105765;
	add.s32 	%r374, %r370, %r373;
	add.s32 	%r1, %r374, 6615241;
	add.s32 	%r375, %r370, 123456789;
	st.global.v2.u32 	[%rd2], {%r1, %r375};
	xor.b32  	%r376, %r370, 362436069;
	add.s32 	%r377, %r373, 521288629;
	st.global.v2.u32 	[%rd2+8], {%r376, %r377};
	xor.b32  	%r378, %r373, 88675123;
	add.s32 	%r379, %r370, 5783321;
	st.global.v2.u32 	[%rd2+16], {%r378, %r379};
	setp.eq.s32 	%p1, %r367, 0;
	@%p1 bra 	$L__BB1_42;
	mov.b32 	%r620, 0;
$L__BB1_2:
	and.b64  	%rd4, %rd30, 3;
	setp.eq.s64 	%p2, %rd4, 0;
	@%p2 bra 	$L__BB1_41;
	mul.wide.u32 	%rd18, %r620, 3200;
	mov.u64 	%rd19, precalc_xorwow_matrix;
	add.s64 	%rd5, %rd19, %rd18;
	cvt.u32.u64 	%r3, %rd4;
	mov.b32 	%r621, 0;
$L__BB1_4:
	mov.b32 	%r634, 0;
	mov.u32 	%r635, %r634;
	mov.u32 	%r636, %r634;
	mov.u32 	%r637, %r634;
	mov.u32 	%r638, %r634;
	mov.u32 	%r627, %r634;
$L__BB1_5:
	mul.wide.u32 	%rd20, %r627, 4;
	add.s64 	%rd21, %rd2, %rd20;
	ld.global.u32 	%r11, [%rd21+4];
	shl.b32 	%r12, %r627, 5;
	mov.b32 	%r633, 0;
$L__BB1_6:
	.pragma "nounroll";
	shr.u32 	%r384, %r11, %r633;
	and.b32  	%r385, %r384, 1;
	setp.eq.b32 	%p3, %r385, 1;
	not.pred 	%p4, %p3;
	add.s32 	%r386, %r12, %r633;
	mul.lo.s32 	%r387, %r386, 5;
	mul.wide.u32 	%rd22, %r387, 4;
	add.s64 	%rd6, %rd5, %rd22;
	@%p4 bra 	$L__BB1_8;
	ld.global.u32 	%r388, [%rd6];
	xor.b32  	%r638, %r638, %r388;
	ld.global.u32 	%r389, [%rd6+4];
	xor.b32  	%r637, %r637, %r389;
	ld.global.u32 	%r390, [%rd6+8];
	xor.b32  	%r636, %r636, %r390;
	ld.global.u32 	%r391, [%rd6+12];
	xor.b32  	%r635, %r635, %r391;
	ld.global.u32 	%r392, [%rd6+16];
	xor.b32  	%r634, %r634, %r392;
$L__BB1_8:
	and.b32  	%r394, %r384, 2;
	setp.eq.s32 	%p5, %r394, 0;
	@%p5 bra 	$L__BB1_10;
	ld.global.u32 	%r395, [%rd6+20];
	xor.b32  	%r638, %r638, %r395;
	ld.global.u32 	%r396, [%rd6+24];
	xor.b32  	%r637, %r637, %r396;
	ld.global.u32 	%r397, [%rd6+28];
	xor.b32  	%r636, %r636, %r397;
	ld.global.u32 	%r398, [%rd6+32];
	xor.b32  	%r635, %r635, %r398;
	ld.global.u32 	%r399, [%rd6+36];
	xor.b32  	%r634, %r634, %r399;
$L__BB1_10:
	and.b32  	%r401, %r384, 4;
	setp.eq.s32 	%p6, %r401, 0;
	@%p6 bra 	$L__BB1_12;
	ld.global.u32 	%r402, [%rd6+40];
	xor.b32  	%r638, %r638, %r402;
	ld.global.u32 	%r403, [%rd6+44];
	xor.b32  	%r637, %r637, %r403;
	ld.global.u32 	%r404, [%rd6+48];
	xor.b32  	%r636, %r636, %r404;
	ld.global.u32 	%r405, [%rd6+52];
	xor.b32  	%r635, %r635, %r405;
	ld.global.u32 	%r406, [%rd6+56];
	xor.b32  	%r634, %r634, %r406;
$L__BB1_12:
	and.b32  	%r408, %r384, 8;
	setp.eq.s32 	%p7, %r408, 0;
	@%p7 bra 	$L__BB1_14;
	ld.global.u32 	%r409, [%rd6+60];
	xor.b32  	%r638, %r638, %r409;
	ld.global.u32 	%r410, [%rd6+64];
	xor.b32  	%r637, %r637, %r410;
	ld.global.u32 	%r411, [%rd6+68];
	xor.b32  	%r636, %r636, %r411;
	ld.global.u32 	%r412, [%rd6+72];
	xor.b32  	%r635, %r635, %r412;
	ld.global.u32 	%r413, [%rd6+76];
	xor.b32  	%r634, %r634, %r413;
$L__BB1_14:
	and.b32  	%r415, %r384, 16;
	setp.eq.s32 	%p8, %r415, 0;
	@%p8 bra 	$L__BB1_16;
	ld.global.u32 	%r416, [%rd6+80];
	xor.b32  	%r638, %r638, %r416;
	ld.global.u32 	%r417, [%rd6+84];
	xor.b32  	%r637, %r637, %r417;
	ld.global.u32 	%r418, [%rd6+88];
	xor.b32  	%r636, %r636, %r418;
	ld.global.u32 	%r419, [%rd6+92];
	xor.b32  	%r635, %r635, %r419;
	ld.global.u32 	%r420, [%rd6+96];
	xor.b32  	%r634, %r634, %r420;
$L__BB1_16:
	and.b32  	%r422, %r384, 32;
	setp.eq.s32 	%p9, %r422, 0;
	@%p9 bra 	$L__BB1_18;
	ld.global.u32 	%r423, [%rd6+100];
	xor.b32  	%r638, %r638, %r423;
	ld.global.u32 	%r424, [%rd6+104];
	xor.b32  	%r637, %r637, %r424;
	ld.global.u32 	%r425, [%rd6+108];
	xor.b32  	%r636, %r636, %r425;
	ld.global.u32 	%r426, [%rd6+112];
	xor.b32  	%r635, %r635, %r426;
	ld.global.u32 	%r427, [%rd6+116];
	xor.b32  	%r634, %r634, %r427;
$L__BB1_18:
	and.b32  	%r429, %r384, 64;
	setp.eq.s32 	%p10, %r429, 0;
	@%p10 bra 	$L__BB1_20;
	ld.global.u32 	%r430, [%rd6+120];
	xor.b32  	%r638, %r638, %r430;
	ld.global.u32 	%r431, [%rd6+124];
	xor.b32  	%r637, %r637, %r431;
	ld.global.u32 	%r432, [%rd6+128];
	xor.b32  	%r636, %r636, %r432;
	ld.global.u32 	%r433, [%rd6+132];
	xor.b32  	%r635, %r635, %r433;
	ld.global.u32 	%r434, [%rd6+136];
	xor.b32  	%r634, %r634, %r434;
$L__BB1_20:
	and.b32  	%r436, %r384, 128;
	setp.eq.s32 	%p11, %r436, 0;
	@%p11 bra 	$L__BB1_22;
	ld.global.u32 	%r437, [%rd6+140];
	xor.b32  	%r638, %r638, %r437;
	ld.global.u32 	%r438, [%rd6+144];
	xor.b32  	%r637, %r637, %r438;
	ld.global.u32 	%r439, [%rd6+148];
	xor.b32  	%r636, %r636, %r439;
	ld.global.u32 	%r440, [%rd6+152];
	xor.b32  	%r635, %r635, %r440;
	ld.global.u32 	%r441, [%rd6+156];
	xor.b32  	%r634, %r634, %r441;
$L__BB1_22:
	and.b32  	%r443, %r384, 256;
	setp.eq.s32 	%p12, %r443, 0;
	@%p12 bra 	$L__BB1_24;
	ld.global.u32 	%r444, [%rd6+160];
	xor.b32  	%r638, %r638, %r444;
	ld.global.u32 	%r445, [%rd6+164];
	xor.b32  	%r637, %r637, %r445;
	ld.global.u32 	%r446, [%rd6+168];
	xor.b32  	%r636, %r636, %r446;
	ld.global.u32 	%r447, [%rd6+172];
	xor.b32  	%r635, %r635, %r447;
	ld.global.u32 	%r448, [%rd6+176];
	xor.b32  	%r634, %r634, %r448;
$L__BB1_24:
	and.b32  	%r450, %r384, 512;
	setp.eq.s32 	%p13, %r450, 0;
	@%p13 bra 	$L__BB1_26;
	ld.global.u32 	%r451, [%rd6+180];
	xor.b32  	%r638, %r638, %r451;
	ld.global.u32 	%r452, [%rd6+184];
	xor.b32  	%r637, %r637, %r452;
	ld.global.u32 	%r453, [%rd6+188];
	xor.b32  	%r636, %r636, %r453;
	ld.global.u32 	%r454, [%rd6+192];
	xor.b32  	%r635, %r635, %r454;
	ld.global.u32 	%r455, [%rd6+196];
	xor.b32  	%r634, %r634, %r455;
$L__BB1_26:
	and.b32  	%r457, %r384, 1024;
	setp.eq.s32 	%p14, %r457, 0;
	@%p14 bra 	$L__BB1_28;
	ld.global.u32 	%r458, [%rd6+200];
	xor.b32  	%r638, %r638, %r458;
	ld.global.u32 	%r459, [%rd6+204];
	xor.b32  	%r637, %r637, %r459;
	ld.global.u32 	%r460, [%rd6+208];
	xor.b32  	%r636, %r636, %r460;
	ld.global.u32 	%r461, [%rd6+212];
	xor.b32  	%r635, %r635, %r461;
	ld.global.u32 	%r462, [%rd6+216];
	xor.b32  	%r634, %r634, %r462;
$L__BB1_28:
	and.b32  	%r464, %r384, 2048;
	setp.eq.s32 	%p15, %r464, 0;
	@%p15 bra 	$L__BB1_30;
	ld.global.u32 	%r465, [%rd6+220];
	xor.b32  	%r638, %r638, %r465;
	ld.global.u32 	%r466, [%rd6+224];
	xor.b32  	%r637, %r637, %r466;
	ld.global.u32 	%r467, [%rd6+228];
	xor.b32  	%r636, %r636, %r467;
	ld.global.u32 	%r468, [%rd6+232];
	xor.b32  	%r635, %r635, %r468;
	ld.global.u32 	%r469, [%rd6+236];
	xor.b32  	%r634, %r634, %r469;
$L__BB1_30:
	and.b32  	%r471, %r384, 4096;
	setp.eq.s32 	%p16, %r471, 0;
	@%p16 bra 	$L__BB1_32;
	ld.global.u32 	%r472, [%rd6+240];
	xor.b32  	%r638, %r638, %r472;
	ld.global.u32 	%r473, [%rd6+244];
	xor.b32  	%r637, %r637, %r473;
	ld.global.u32 	%r474, [%rd6+248];
	xor.b32  	%r636, %r636, %r474;
	ld.global.u32 	%r475, [%rd6+252];
	xor.b32  	%r635, %r635, %r475;
	ld.global.u32 	%r476, [%rd6+256];
	xor.b32  	%r634, %r634, %r476;
$L__BB1_32:
	and.b32  	%r478, %r384, 8192;
	setp.eq.s32 	%p17, %r478, 0;
	@%p17 bra 	$L__BB1_34;
	ld.global.u32 	%r479, [%rd6+260];
	xor.b32  	%r638, %r638, %r479;
	ld.global.u32 	%r480, [%rd6+264];
	xor.b32  	%r637, %r637, %r480;
	ld.global.u32 	%r481, [%rd6+268];
	xor.b32  	%r636, %r636, %r481;
	ld.global.u32 	%r482, [%rd6+272];
	xor.b32  	%r635, %r635, %r482;
	ld.global.u32 	%r483, [%rd6+276];
	xor.b32  	%r634, %r634, %r483;
$L__BB1_34:
	and.b32  	%r485, %r384, 16384;
	setp.eq.s32 	%p18, %r485, 0;
	@%p18 bra 	$L__BB1_36;
	ld.global.u32 	%r486, [%rd6+280];
	xor.b32  	%r638, %r638, %r486;
	ld.global.u32 	%r487, [%rd6+284];
	xor.b32  	%r637, %r637, %r487;
	ld.global.u32 	%r488, [%rd6+288];
	xor.b32  	%r636, %r636, %r488;
	ld.global.u32 	%r489, [%rd6+292];
	xor.b32  	%r635, %r635, %r489;
	ld.global.u32 	%r490, [%rd6+296];
	xor.b32  	%r634, %r634, %r490;
$L__BB1_36:
	and.b32  	%r492, %r384, 32768;
	setp.eq.s32 	%p19, %r492, 0;
	@%p19 bra 	$L__BB1_38;
	ld.global.u32 	%r493, [%rd6+300];
	xor.b32  	%r638, %r638, %r493;
	ld.global.u32 	%r494, [%rd6+304];
	xor.b32  	%r637, %r637, %r494;
	ld.global.u32 	%r495, [%rd6+308];
	xor.b32  	%r636, %r636, %r495;
	ld.global.u32 	%r496, [%rd6+312];
	xor.b32  	%r635, %r635, %r496;
	ld.global.u32 	%r497, [%rd6+316];
	xor.b32  	%r634, %r634, %r497;
$L__BB1_38:
	add.s32 	%r633, %r633, 16;
	setp.ne.s32 	%p20, %r633, 32;
	@%p20 bra 	$L__BB1_6;
	mad.lo.s32 	%r498, %r627, -31, %r12;
	add.s32 	%r627, %r498, 1;
	setp.ne.s32 	%p21, %r627, 5;
	@%p21 bra 	$L__BB1_5;
	st.global.u32 	[%rd2+4], %r638;
	st.global.u32 	[%rd2+8], %r637;
	st.global.u32 	[%rd2+12], %r636;
	st.global.u32 	[%rd2+16], %r635;
	st.global.u32 	[%rd2+20], %r634;
	add.s32 	%r621, %r621, 1;
	setp.lt.u32 	%p22, %r621, %r3;
	@%p22 bra 	$L__BB1_4;
$L__BB1_41:
	shr.u64 	%rd7, %rd30, 2;
	add.s32 	%r620, %r620, 1;
	setp.lt.u64 	%p23, %rd30, 4;
	mov.u64 	%rd30, %rd7;
	@%p23 bra 	$L__BB1_42;
	bra.uni 	$L__BB1_2;
$L__BB1_42:
	mov.b64 	%rd31, 10;
	mov.b32 	%r714, 0;
	mov.u64 	%rd25, precalc_xorwow_offset_matrix;
$L__BB1_43:
	and.b64  	%rd9, %rd31, 3;
	setp.eq.s64 	%p24, %rd9, 0;
	@%p24 bra 	$L__BB1_82;
	mul.wide.u32 	%rd24, %r714, 3200;
	add.s64 	%rd10, %rd25, %rd24;
	cvt.u32.u64 	%r184, %rd9;
	mov.b32 	%r715, 0;
$L__BB1_45:
	mov.b32 	%r728, 0;
	mov.u32 	%r729, %r728;
	mov.u32 	%r730, %r728;
	mov.u32 	%r731, %r728;
	mov.u32 	%r732, %r728;
	mov.u32 	%r721, %r728;
$L__BB1_46:
	mul.wide.u32 	%rd26, %r721, 4;
	add.s64 	%rd27, %rd2, %rd26;
	ld.global.u32 	%r192, [%rd27+4];
	shl.b32 	%r193, %r721, 5;
	mov.b32 	%r727, 0;
$L__BB1_47:
	.pragma "nounroll";
	shr.u32 	%r503, %r192, %r727;
	and.b32  	%r504, %r503, 1;
	setp.eq.b32 	%p25, %r504, 1;
	not.pred 	%p26, %p25;
	add.s32 	%r505, %r193, %r727;
	mul.lo.s32 	%r506, %r505, 5;
	mul.wide.u32 	%rd28, %r506, 4;
	add.s64 	%rd11, %rd10, %rd28;
	@%p26 bra 	$L__BB1_49;
	ld.global.u32 	%r507, [%rd11];
	xor.b32  	%r732, %r732, %r507;
	ld.global.u32 	%r508, [%rd11+4];
	xor.b32  	%r731, %r731, %r508;
	ld.global.u32 	%r509, [%rd11+8];
	xor.b32  	%r730, %r730, %r509;
	ld.global.u32 	%r510, [%rd11+12];
	xor.b32  	%r729, %r729, %r510;
	ld.global.u32 	%r511, [%rd11+16];
	xor.b32  	%r728, %r728, %r511;
$L__BB1_49:
	and.b32  	%r513, %r503, 2;
	setp.eq.s32 	%p27, %r513, 0;
	@%p27 bra 	$L__BB1_51;
	ld.global.u32 	%r514, [%rd11+20];
	xor.b32  	%r732, %r732, %r514;
	ld.global.u32 	%r515, [%rd11+24];
	xor.b32  	%r731, %r731, %r515;
	ld.global.u32 	%r516, [%rd11+28];
	xor.b32  	%r730, %r730, %r516;
	ld.global.u32 	%r517, [%rd11+32];
	xor.b32  	%r729, %r729, %r517;
	ld.global.u32 	%r518, [%rd11+36];
	xor.b32  	%r728, %r728, %r518;
$L__BB1_51:
	and.b32  	%r520, %r503, 4;
	setp.eq.s32 	%p28, %r520, 0;
	@%p28 bra 	$L__BB1_53;
	ld.global.u32 	%r521, [%rd11+40];
	xor.b32  	%r732, %r732, %r521;
	ld.global.u32 	%r522, [%rd11+44];
	xor.b32  	%r731, %r731, %r522;
	ld.global.u32 	%r523, [%rd11+48];
	xor.b32  	%r730, %r730, %r523;
	ld.global.u32 	%r524, [%rd11+52];
	xor.b32  	%r729, %r729, %r524;
	ld.global.u32 	%r525, [%rd11+56];
	xor.b32  	%r728, %r728, %r525;
$L__BB1_53:
	and.b32  	%r527, %r503, 8;
	setp.eq.s32 	%p29, %r527, 0;
	@%p29 bra 	$L__BB1_55;
	ld.global.u32 	%r528, [%rd11+60];
	xor.b32  	%r732, %r732, %r528;
	ld.global.u32 	%r529, [%rd11+64];
	xor.b32  	%r731, %r731, %r529;
	ld.global.u32 	%r530, [%rd11+68];
	xor.b32  	%r730, %r730, %r530;
	ld.global.u32 	%r531, [%rd11+72];
	xor.b32  	%r729, %r729, %r531;
	ld.global.u32 	%r532, [%rd11+76];
	xor.b32  	%r728, %r728, %r532;
$L__BB1_55:
	and.b32  	%r534, %r503, 16;
	setp.eq.s32 	%p30, %r534, 0;
	@%p30 bra 	$L__BB1_57;
	ld.global.u32 	%r535, [%rd11+80];
	xor.b32  	%r732, %r732, %r535;
	ld.global.u32 	%r536, [%rd11+84];
	xor.b32  	%r731, %r731, %r536;
	ld.global.u32 	%r537, [%rd11+88];
	xor.b32  	%r730, %r730, %r537;
	ld.global.u32 	%r538, [%rd11+92];
	xor.b32  	%r729, %r729, %r538;
	ld.global.u32 	%r539, [%rd11+96];
	xor.b32  	%r728, %r728, %r539;
$L__BB1_57:
	and.b32  	%r541, %r503, 32;
	setp.eq.s32 	%p31, %r541, 0;
	@%p31 bra 	$L__BB1_59;
	ld.global.u32 	%r542, [%rd11+100];
	xor.b32  	%r732, %r732, %r542;
	ld.global.u32 	%r543, [%rd11+104];
	xor.b32  	%r731, %r731, %r543;
	ld.global.u32 	%r544, [%rd11+108];
	xor.b32  	%r730, %r730, %r544;
	ld.global.u32 	%r545, [%rd11+112];
	xor.b32  	%r729, %r729, %r545;
	ld.global.u32 	%r546, [%rd11+116];
	xor.b32  	%r728, %r728, %r546;
$L__BB1_59:
	and.b32  	%r548, %r503, 64;
	setp.eq.s32 	%p32, %r548, 0;
	@%p32 bra 	$L__BB1_61;
	ld.global.u32 	%r549, [%rd11+120];
	xor.b32  	%r732, %r732, %r549;
	ld.global.u32 	%r550, [%rd11+124];
	xor.b32  	%r731, %r731, %r550;
	ld.global.u32 	%r551, [%rd11+128];
	xor.b32  	%r730, %r730, %r551;
	ld.global.u32 	%r552, [%rd11+132];
	xor.b32  	%r729, %r729, %r552;
	ld.global.u32 	%r553, [%rd11+136];
	xor.b32  	%r728, %r728, %r553;
$L__BB1_61:
	and.b32  	%r555, %r503, 128;
	setp.eq.s32 	%p33, %r555, 0;
	@%p33 bra 	$L__BB1_63;
	ld.global.u32 	%r556, [%rd11+140];
	xor.b32  	%r732, %r732, %r556;
	ld.global.u32 	%r557, [%rd11+144];
	xor.b32  	%r731, %r731, %r557;
	ld.global.u32 	%r558, [%rd11+148];
	xor.b32  	%r730, %r730, %r558;
	ld.global.u32 	%r559, [%rd11+152];
	xor.b32  	%r729, %r729, %r559;
	ld.global.u32 	%r560, [%rd11+156];
	xor.b32  	%r728, %r728, %r560;
$L__BB1_63:
	and.b32  	%r562, %r503, 256;
	setp.eq.s32 	%p34, %r562, 0;
	@%p34 bra 	$L__BB1_65;
	ld.global.u32 	%r563, [%rd11+160];
	xor.b32  	%r732, %r732, %r563;
	ld.global.u32 	%r564, [%rd11+164];
	xor.b32  	%r731, %r731, %r564;
	ld.global.u32 	%r565, [%rd11+168];
	xor.b32  	%r730, %r730, %r565;
	ld.global.u32 	%r566, [%rd11+172];
	xor.b32  	%r729, %r729, %r566;
	ld.global.u32 	%r567, [%rd11+176];
	xor.b32  	%r728, %r728, %r567;
$L__BB1_65:
	and.b32  	%r569, %r503, 512;
	setp.eq.s32 	%p35, %r569, 0;
	@%p35 bra 	$L__BB1_67;
	ld.global.u32 	%r570, [%rd11+180];
	xor.b32  	%r732, %r732, %r570;
	ld.global.u32 	%r571, [%rd11+184];
	xor.b32  	%r731, %r731, %r571;
	ld.global.u32 	%r572, [%rd11+188];
	xor.b32  	%r730, %r730, %r572;
	ld.global.u32 	%r573, [%rd11+192];
	xor.b32  	%r729, %r729, %r573;
	ld.global.u32 	%r574, [%rd11+196];
	xor.b32  	%r728, %r728, %r574;
$L__BB1_67:
	and.b32  	%r576, %r503, 1024;
	setp.eq.s32 	%p36, %r576, 0;
	@%p36 bra 	$L__BB1_69;
	ld.global.u32 	%r577, [%rd11+200];
	xor.b32  	%r732, %r732, %r577;
	ld.global.u32 	%r578, [%rd11+204];
	xor.b32  	%r731, %r731, %r578;
	ld.global.u32 	%r579, [%rd11+208];
	xor.b32  	%r730, %r730, %r579;
	ld.global.u32 	%r580, [%rd11+212];
	xor.b32  	%r729, %r729, %r580;
	ld.global.u32 	%r581, [%rd11+216];
	xor.b32  	%r728, %r728, %r581;
$L__BB1_69:
	and.b32  	%r583, %r503, 2048;
	setp.eq.s32 	%p37, %r583, 0;
	@%p37 bra 	$L__BB1_71;
	ld.global.u32 	%r584, [%rd11+220];
	xor.b32  	%r732, %r732, %r584;
	ld.global.u32 	%r585, [%rd11+224];
	xor.b32  	%r731, %r731, %r585;
	ld.global.u32 	%r586, [%rd11+228];
	xor.b32  	%r730, %r730, %r586;
	ld.global.u32 	%r587, [%rd11+232];
	xor.b32  	%r729, %r729, %r587;
	ld.global.u32 	%r588, [%rd11+236];
	xor.b32  	%r728, %r728, %r588;
$L__BB1_71:
	and.b32  	%r590, %r503, 4096;
	setp.eq.s32 	%p38, %r590, 0;
	@%p38 bra 	$L__BB1_73;
	ld.global.u32 	%r591, [%rd11+240];
	xor.b32  	%r732, %r732, %r591;
	ld.global.u32 	%r592, [%rd11+244];
	xor.b32  	%r731, %r731, %r592;
	ld.global.u32 	%r593, [%rd11+248];
	xor.b32  	%r730, %r730, %r593;
	ld.global.u32 	%r594, [%rd11+252];
	xor.b32  	%r729, %r729, %r594;
	ld.global.u32 	%r595, [%rd11+256];
	xor.b32  	%r728, %r728, %r595;
$L__BB1_73:
	and.b32  	%r597, %r503, 8192;
	setp.eq.s32 	%p39, %r597, 0;
	@%p39 bra 	$L__BB1_75;
	ld.global.u32 	%r598, [%rd11+260];
	xor.b32  	%r732, %r732, %r598;
	ld.global.u32 	%r599, [%rd11+264];
	xor.b32  	%r731, %r731, %r599;
	ld.global.u32 	%r600, [%rd11+268];
	xor.b32  	%r730, %r730, %r600;
	ld.global.u32 	%r601, [%rd11+272];
	xor.b32  	%r729, %r729, %r601;
	ld.global.u32 	%r602, [%rd11+276];
	xor.b32  	%r728, %r728, %r602;
$L__BB1_75:
	and.b32  	%r604, %r503, 16384;
	setp.eq.s32 	%p40, %r604, 0;
	@%p40 bra 	$L__BB1_77;
	ld.global.u32 	%r605, [%rd11+280];
	xor.b32  	%r732, %r732, %r605;
	ld.global.u32 	%r606, [%rd11+284];
	xor.b32  	%r731, %r731, %r606;
	ld.global.u32 	%r607, [%rd11+288];
	xor.b32  	%r730, %r730, %r607;
	ld.global.u32 	%r608, [%rd11+292];
	xor.b32  	%r729, %r729, %r608;
	ld.global.u32 	%r609, [%rd11+296];
	xor.b32  	%r728, %r728, %r609;
$L__BB1_77:
	and.b32  	%r611, %r503, 32768;
	setp.eq.s32 	%p41, %r611, 0;
	@%p41 bra 	$L__BB1_79;
	ld.global.u32 	%r612, [%rd11+300];
	xor.b32  	%r732, %r732, %r612;
	ld.global.u32 	%r613, [%rd11+304];
	xor.b32  	%r731, %r731, %r613;
	ld.global.u32 	%r614, [%rd11+308];
	xor.b32  	%r730, %r730, %r614;
	ld.global.u32 	%r615, [%rd11+312];
	xor.b32  	%r729, %r729, %r615;
	ld.global.u32 	%r616, [%rd11+316];
	xor.b32  	%r728, %r728, %r616;
$L__BB1_79:
	add.s32 	%r727, %r727, 16;
	setp.ne.s32 	%p42, %r727, 32;
	@%p42 bra 	$L__BB1_47;
	mad.lo.s32 	%r617, %r721, -31, %r193;
	add.s32 	%r721, %r617, 1;
	setp.ne.s32 	%p43, %r721, 5;
	@%p43 bra 	$L__BB1_46;
	st.global.u32 	[%rd2+4], %r732;
	st.global.u32 	[%rd2+8], %r731;
	st.global.u32 	[%rd2+12], %r730;
	st.global.u32 	[%rd2+16], %r729;
	st.global.u32 	[%rd2+20], %r728;
	add.s32 	%r715, %r715, 1;
	setp.lt.u32 	%p44, %r715, %r184;
	@%p44 bra 	$L__BB1_45;
$L__BB1_82:
	shr.u64 	%rd31, %rd31, 2;
	add.s32 	%r714, %r714, 1;
	setp.ne.s32 	%p45, %r714, 2;
	@%p45 bra 	$L__BB1_43;
	add.s32 	%r618, %r1, 3624370;
	st.global.u32 	[%rd2], %r618;
	mov.b32 	%r619, 0;
	st.global.v2.u32 	[%rd2+24], {%r619, %r619};
	st.global.u32 	[%rd2+32], %r619;
	mov.b64 	%rd29, 0;
	st.global.u64 	[%rd2+40], %rd29;
	ret;

}
	// .globl	_Z8initCarsP7bodyCarP17curandStateXORWOWi
.visible .entry _Z8initCarsP7bodyCarP17curandStateXORWOWi(
	.param .u64 .ptr .align 1 _Z8initCarsP7bodyCarP17curandStateXORWOWi_param_0,
	.param .u64 .ptr .align 1 _Z8initCarsP7bodyCarP17curandStateXORWOWi_param_1,
	.param .u32 _Z8initCarsP7bodyCarP17curandStateXORWOWi_param_2
)
{
	.local .align 8 .b8 	__local_depot2[24];
	.reg .b64 	%SP;
	.reg .b64 	%SPL;
	.reg .pred 	%p<3>;
	.reg .b32 	%r<70>;
	.reg .b32 	%f<23>;
	.reg .b64 	%rd<15>;
	.reg .b64 	%fd<5>;

	mov.u64 	%SPL, __local_depot2;
	cvta.local.u64 	%SP, %SPL;
	ld.param.u32 	%r2, [_Z8initCarsP7bodyCarP17curandStateXORWOWi_param_2];
	mov.u32 	%r3, %tid.x;
	mov.u32 	%r4, %ctaid.x;
	mov.u32 	%r5, %ntid.x;
	mad.lo.s32 	%r1, %r4, %r5, %r3;
	setp.ge.s32 	%p1, %r1, %r2;
	@%p1 bra 	$L__BB2_3;
	ld.param.u64 	%rd14, [_Z8initCarsP7bodyCarP17curandStateXORWOWi_param_1];
	ld.param.u64 	%rd13, [_Z8initCarsP7bodyCarP17curandStateXORWOWi_param_0];
	cvta.to.global.u64 	%rd4, %rd13;
	cvta.to.global.u64 	%rd5, %rd14;
	mul.wide.s32 	%rd6, %r1, 48;
	add.s64 	%rd7, %rd5, %rd6;
	ld.global.v2.u32 	{%r6, %r7}, [%rd7];
	ld.global.v2.u32 	{%r8, %r9}, [%rd7+8];
	ld.global.v2.u32 	{%r10, %r11}, [%rd7+16];
	ld.global.v2.u32 	{%r12, %r13}, [%rd7+24];
	ld.global.f32 	%f1, [%rd7+32];
	ld.global.f64 	%fd1, [%rd7+40];
	shr.u32 	%r14, %r7, 2;
	xor.b32  	%r15, %r14, %r7;
	shl.b32 	%r16, %r11, 4;
	shl.b32 	%r17, %r15, 1;
	xor.b32  	%r18, %r16, %r17;
	xor.b32  	%r19, %r18, %r11;
	xor.b32  	%r20, %r19, %r15;
	add.s32 	%r21, %r6, %r20;
	add.s32 	%r22, %r21, 362437;
	cvt.rn.f32.u32 	%f2, %r22;
	fma.rn.f32 	%f3, %f2, 0f2F800000, 0f2F000000;
	mul.f32 	%f4, %f3, 0f42C80000;
	mul.wide.s32 	%rd8, %r1, 24;
	add.s64 	%rd1, %rd4, %rd8;
	st.global.f32 	[%rd1], %f4;
	shr.u32 	%r23, %r8, 2;
	xor.b32  	%r24, %r23, %r8;
	shl.b32 	%r25, %r20, 4;
	shl.b32 	%r26, %r24, 1;
	xor.b32  	%r27, %r26, %r25;
	xor.b32  	%r28, %r27, %r24;
	xor.b32  	%r29, %r28, %r20;
	add.s32 	%r30, %r6, %r29;
	add.s32 	%r31, %r30, 724874;
	cvt.rn.f32.u32 	%f5, %r31;
	fma.rn.f32 	%f6, %f5, 0f2F800000, 0f2F000000;
	mul.f32 	%f7, %f6, 0f42C80000;
	st.global.f32 	[%rd1+4], %f7;
	shr.u32 	%r32, %r9, 2;
	xor.b32  	%r33, %r32, %r9;
	shl.b32 	%r34, %r29, 4;
	shl.b32 	%r35, %r33, 1;
	xor.b32  	%r36, %r35, %r34;
	xor.b32  	%r37, %r36, %r33;
	xor.b32  	%r38, %r37, %r29;
	add.s32 	%r39, %r6, %r38;
	add.s32 	%r40, %r39, 1087311;
	cvt.rn.f32.u32 	%f8, %r40;
	fma.rn.f32 	%f9, %f8, 0f2F800000, 0f2F000000;
	mul.f32 	%f10, %f9, 0f42C80000;
	st.global.f32 	[%rd1+8], %f10;
	shr.u32 	%r41, %r10, 2;
	xor.b32  	%r42, %r41, %r10;
	shl.b32 	%r43, %r38, 4;
	shl.b32 	%r44, %r42, 1;
	xor.b32  	%r45, %r44, %r43;
	xor.b32  	%r46, %r45, %r42;
	xor.b32  	%r47, %r46, %r38;
	add.s32 	%r48, %r6, %r47;
	add.s32 	%r49, %r48, 1449748;
	cvt.rn.f32.u32 	%f11, %r49;
	fma.rn.f32 	%f12, %f11, 0f2F800000, 0f2F000000;
	mul.f32 	%f13, %f12, 0f41200000;
	st.global.f32 	[%rd1+12], %f13;
	shr.u32 	%r50, %r11, 2;
	xor.b32  	%r51, %r50, %r11;
	shl.b32 	%r52, %r47, 4;
	shl.b32 	%r53, %r51, 1;
	xor.b32  	%r54, %r53, %r52;
	xor.b32  	%r55, %r54, %r51;
	xor.b32  	%r56, %r55, %r47;
	add.s32 	%r57, %r6, %r56;
	add.s32 	%r58, %r57, 1812185;
	cvt.rn.f32.u32 	%f14, %r58;
	fma.rn.f32 	%f15, %f14, 0f2F800000, 0f2F000000;
	mul.f32 	%f16, %f15, 0f41200000;
	st.global.f32 	[%rd1+16], %f16;
	shr.u32 	%r59, %r20, 2;
	xor.b32  	%r60, %r59, %r20;
	shl.b32 	%r61, %r56, 4;
	shl.b32 	%r62, %r60, 1;
	xor.b32  	%r63, %r62, %r61;
	xor.b32  	%r64, %r63, %r60;
	xor.b32  	%r65, %r64, %r56;
	add.s32 	%r66, %r6, 2174622;
	add.s32 	%r67, %r65, %r66;
	cvt.rn.f32.u32 	%f17, %r67;
	fma.rn.f32 	%f18, %f17, 0f2F800000, 0f2F000000;
	mul.f32 	%f19, %f18, 0f41200000;
	st.global.f32 	[%rd1+20], %f19;
	st.global.v2.u32 	[%rd7], {%r66, %r29};
	st.global.v2.u32 	[%rd7+8], {%r38, %r47};
	st.global.v2.u32 	[%rd7+16], {%r56, %r65};
	st.global.v2.u32 	[%rd7+24], {%r12, %r13};
	st.global.f32 	[%rd7+32], %f1;
	st.global.f64 	[%rd7+40], %fd1;
	setp.gt.s32 	%p2, %r1, 9;
	@%p2 bra 	$L__BB2_3;
	add.u64 	%rd9, %SP, 0;
	add.u64 	%rd10, %SPL, 0;
	ld.global.f32 	%f20, [%rd1];
	cvt.f64.f32 	%fd2, %f20;
	ld.global.f32 	%f21, [%rd1+4];
	cvt.f64.f32 	%fd3, %f21;
	ld.global.f32 	%f22, [%rd1+8];
	cvt.f64.f32 	%fd4, %f22;
	st.local.f64 	[%rd10], %fd2;
	st.local.f64 	[%rd10+8], %fd3;
	st.local.f64 	[%rd10+16], %fd4;
	mov.u64 	%rd11, $str;
	cvta.global.u64 	%rd12, %rd11;
	{ // callseq 0, 0
	.param .b64 param0;
	st.param.b64 	[param0], %rd12;
	.param .b64 param1;
	st.param.b64 	[param1], %rd9;
	.param .b32 retval0;
	call.uni (retval0), 
	vprintf, 
	(
	param0, 
	param1
	);
	ld.param.b32 	%r68, [retval0];
	} // callseq 0
$L__BB2_3:
	ret;

}


// ===== COMPILED SASS (sm_100) =====

	.target	sm_100

	.elftype	@"ET_EXEC"


//--------------------- .note.nv.tkinfo           --------------------------
	.section	.note.nv.tkinfo,"",@"SHT_NOTE"
	.sectionflags	@"SHF_NOTE_NV_TKINFO"
	.tkinfo
        /*0018*/ 	.word	0x00000002
        /*0030*/ 	.string	""
        /*0030*/ 	.string	"ptxas"
        /*0030*/ 	.string	"Cuda compilation tools, release 13.0, V13.0.88"
        /*0030*/ 	.string	"Build cuda_13.0.r13.0/compiler.36424714_0"
        /*0030*/ 	.string	"-arch sm_100 -m 64 "



//--------------------- .note.nv.cuinfo           --------------------------
	.section	.note.nv.cuinfo,"",@"SHT_NOTE"
	.sectionflags	@"SHF_NOTE_NV_CUINFO"
        /*0018*/ 	.short	0x0002
        /*001a*/ 	.short	0x0064
        /*001c*/ 	.short	0x0082
	.zero		2


//--------------------- .nv.info                  --------------------------
	.section	.nv.info,"",@"SHT_CUDA_INFO"
	.align	4


	//----- nvinfo : EIATTR_REGCOUNT
	.align		4
        /*0000*/ 	.byte	0x04, 0x2f
        /*0002*/ 	.short	(.L_11 - .L_10)
	.align		4
.L_10:
        /*0004*/ 	.word	index@(_Z8moveBodyP7bodyCarii)
        /*0008*/ 	.word	0x0000000e


	//----- nvinfo : EIATTR_FRAME_SIZE
	.align		4
.L_11:
        /*000c*/ 	.byte	0x04, 0x11
        /*000e*/ 	.short	(.L_13 - .L_12)
	.align		4
.L_12:
        /*0010*/ 	.word	index@(_Z8moveBodyP7bodyCarii)
        /*0014*/ 	.word	0x00000000


	//----- nvinfo : EIATTR_REGCOUNT
	.align		4
.L_13:
        /*0018*/ 	.byte	0x04, 0x2f
        /*001a*/ 	.short	(.L_15 - .L_14)
	.align		4
.L_14:
        /*001c*/ 	.word	index@(_Z7initRNGP17curandStateXORWOWm)
        /*0020*/ 	.word	0x0000001f


	//----- nvinfo : EIATTR_FRAME_SIZE
	.align		4
.L_15:
        /*0024*/ 	.byte	0x04, 0x11
        /*0026*/ 	.short	(.L_17 - .L_16)
	.align		4
.L_16:
        /*0028*/ 	.word	index@(_Z7initRNGP17curandStateXORWOWm)
        /*002c*/ 	.word	0x00000000


	//----- nvinfo : EIATTR_REGCOUNT
	.align		4
.L_17:
        /*0030*/ 	.byte	0x04, 0x2f
        /*0032*/ 	.short	(.L_19 - .L_18)
	.align		4
.L_18:
        /*0034*/ 	.word	index@(_Z8initCarsP7bodyCarP17curandStateXORWOWi)
        /*0038*/ 	.word	0x00000020


	//----- nvinfo : EIATTR_FRAME_SIZE
	.align		4
.L_19:
        /*003c*/ 	.byte	0x04, 0x11
        /*003e*/ 	.short	(.L_21 - .L_20)
	.align		4
.L_20:
        /*0040*/ 	.word	index@(_Z8initCarsP7bodyCarP17curandStateXORWOWi)
        /*0044*/ 	.word	0x00000018


	//----- nvinfo : EIATTR_MIN_STACK_SIZE
	.align		4
.L_21:
        /*0048*/ 	.byte	0x04, 0x12
        /*004a*/ 	.short	(.L_23 - .L_22)
	.align		4
.L_22:
        /*004c*/ 	.word	index@(_Z8initCarsP7bodyCarP17curandStateXORWOWi)
        /*0050*/ 	.word	0x00000018


	//----- nvinfo : EIATTR_MIN_STACK_SIZE
	.align		4
.L_23:
        /*0054*/ 	.byte	0x04, 0x12
        /*0056*/ 	.short	(.L_25 - .L_24)
	.align		4
.L_24:
        /*0058*/ 	.word	index@(_Z7initRNGP17curandStateXORWOWm)
        /*005c*/ 	.word	0x00000000


	//----- nvinfo : EIATTR_MIN_STACK_SIZE
	.align		4
.L_25:
        /*0060*/ 	.byte	0x04, 0x12
        /*0062*/ 	.short	(.L_27 - .L_26)
	.align		4
.L_26:
        /*0064*/ 	.word	index@(_Z8moveBodyP7bodyCarii)
        /*0068*/ 	.word	0x00000000
.L_27:


//--------------------- .nv.compat                --------------------------
	.section	.nv.compat,"",@"SHT_CUDA_COMPAT_INFO"
	.align	4
        /*0000*/ 	.byte	0x02, 0x09, 0x00, 0x00, 0x02, 0x02, 0x01, 0x00, 0x02, 0x05, 0x05, 0x00, 0x03, 0x07, 0x01, 0x01
        /*0010*/ 	.byte	0x02, 0x03, 0x00, 0x00, 0x02, 0x06, 0x01, 0x00, 0x04, 0x0b, 0x08, 0x00, 0x09, 0x00, 0x00, 0x00
        /*0020*/ 	.byte	0x00, 0x00, 0x00, 0x00


//--------------------- .nv.info._Z8initCarsP7bodyCarP17curandStateXORWOWi --------------------------
	.section	.nv.info._Z8initCarsP7bodyCarP17curandStateXORWOWi,"",@"SHT_CUDA_INFO"
	.sectionflags	@""
	.align	4


	//----- nvinfo : EIATTR_CUDA_API_VERSION
	.align		4
        /*0000*/ 	.byte	0x04, 0x37
        /*0002*/ 	.short	(.L_29 - .L_28)
.L_28:
        /*0004*/ 	.word	0x00000082


	//----- nvinfo : EIATTR_KPARAM_INFO
	.align		4
.L_29:
        /*0008*/ 	.byte	0x04, 0x17
        /*000a*/ 	.short	(.L_31 - .L_30)
.L_30:
        /*000c*/ 	.word	0x00000000
        /*0010*/ 	.short	0x0002
        /*0012*/ 	.short	0x0010
        /*0014*/ 	.byte	0x00, 0xf0, 0x11, 0x00


	//----- nvinfo : EIATTR_KPARAM_INFO
	.align		4
.L_31:
        /*0018*/ 	.byte	0x04, 0x17
        /*001a*/ 	.short	(.L_33 - .L_32)
.L_32:
        /*001c*/ 	.word	0x00000000
        /*0020*/ 	.short	0x0001
        /*0022*/ 	.short	0x0008
        /*0024*/ 	.byte	0x00, 0xf5, 0x21, 0x00


	//----- nvinfo : EIATTR_KPARAM_INFO
	.align		4
.L_33:
        /*0028*/ 	.byte	0x04, 0x17
        /*002a*/ 	.short	(.L_35 - .L_34)
.L_34:
        /*002c*/ 	.word	0x00000000
        /*0030*/ 	.short	0x0000
        /*0032*/ 	.short	0x0000
        /*0034*/ 	.byte	0x00, 0xf5, 0x21, 0x00


	//----- nvinfo : EIATTR_SPARSE_MMA_MASK
	.align		4
.L_35:
        /*0038*/ 	.byte	0x03, 0x50
        /*003a*/ 	.short	0x0000


	//----- nvinfo : EIATTR_MAXREG_COUNT
	.align		4
        /*003c*/ 	.byte	0x03, 0x1b
        /*003e*/ 	.short	0x00ff


	//----- nvinfo : EIATTR_EXTERNS
	.align		4
        /*0040*/ 	.byte	0x04, 0x0f
        /*0042*/ 	.short	(.L_37 - .L_36)


	//   ....[0]....
	.align		4
.L_36:
        /*0044*/ 	.word	index@(vprintf)


	//----- nvinfo : EIATTR_MERCURY_ISA_VERSION
	.align		4
.L_37:
        /*0048*/ 	.byte	0x03, 0x5f
        /*004a*/ 	.short	0x0101


	//----- nvinfo : EIATTR_VRC_CTA_INIT_COUNT
	.align		4
        /*004c*/ 	.byte	0x02, 0x4a
	.zero		1
	.zero		1


	//----- nvinfo : EIATTR_SYSCALL_OFFSETS
	.align		4
        /*0050*/ 	.byte	0x04, 0x46
        /*0052*/ 	.short	(.L_39 - .L_38)


	//   ....[0]....
.L_38:
        /*0054*/ 	.word	0x00000730


	//----- nvinfo : EIATTR_EXIT_INSTR_OFFSETS
	.align		4
.L_39:
        /*0058*/ 	.byte	0x04, 0x1c
        /*005a*/ 	.short	(.L_41 - .L_40)


	//   ....[0]....
.L_40:
        /*005c*/ 	.word	0x000000c0


	//   ....[1]....
        /*0060*/ 	.word	0x00000630


	//   ....[2]....
        /*0064*/ 	.word	0x00000740


	//----- nvinfo : EIATTR_CRS_STACK_SIZE
	.align		4
.L_41:
        /*0068*/ 	.byte	0x04, 0x1e
        /*006a*/ 	.short	(.L_43 - .L_42)
.L_42:
        /*006c*/ 	.word	0x00000000


	//----- nvinfo : EIATTR_CBANK_PARAM_SIZE
	.align		4
.L_43:
        /*0070*/ 	.byte	0x03, 0x19
        /*0072*/ 	.short	0x0014


	//----- nvinfo : EIATTR_PARAM_CBANK
	.align		4
        /*0074*/ 	.byte	0x04, 0x0a
        /*0076*/ 	.short	(.L_45 - .L_44)
	.align		4
.L_44:
        /*0078*/ 	.word	index@(.nv.constant0._Z8initCarsP7bodyCarP17curandStateXORWOWi)
        /*007c*/ 	.short	0x0380
        /*007e*/ 	.short	0x0014


	//----- nvinfo : EIATTR_SW_WAR
	.align		4
.L_45:
        /*0080*/ 	.byte	0x04, 0x36
        /*0082*/ 	.short	(.L_47 - .L_46)
.L_46:
        /*0084*/ 	.word	0x00000008
.L_47:


//--------------------- .nv.info._Z7initRNGP17curandStateXORWOWm --------------------------
	.section	.nv.info._Z7initRNGP17curandStateXORWOWm,"",@"SHT_CUDA_INFO"
	.sectionflags	@""
	.align	4


	//----- nvinfo : EIATTR_CUDA_API_VERSION
	.align		4
        /*0000*/ 	.byte	0x04, 0x37
        /*0002*/ 	.short	(.L_49 - .L_48)
.L_48:
        /*0004*/ 	.word	0x00000082


	//----- nvinfo : EIATTR_KPARAM_INFO
	.align		4
.L_49:
        /*0008*/ 	.byte	0x04, 0x17
        /*000a*/ 	.short	(.L_51 - .L_50)
.L_50:
        /*000c*/ 	.word	0x00000000
        /*0010*/ 	.short	0x0001
        /*0012*/ 	.short	0x0008
        /*0014*/ 	.byte	0x00, 0xf0, 0x21, 0x00


	//----- nvinfo : EIATTR_KPARAM_INFO
	.align		4
.L_51:
        /*0018*/ 	.byte	0x04, 0x17
        /*001a*/ 	.short	(.L_53 - .L_52)
.L_52:
        /*001c*/ 	.word	0x00000000
        /*0020*/ 	.short	0x0000
        /*0022*/ 	.short	0x0000
        /*0024*/ 	.byte	0x00, 0xf5, 0x21, 0x00


	//----- nvinfo : EIATTR_SPARSE_MMA_MASK
	.align		4
.L_53:
        /*0028*/ 	.byte	0x03, 0x50
        /*002a*/ 	.short	0x0000


	//----- nvinfo : EIATTR_MAXREG_COUNT
	.align		4
        /*002c*/ 	.byte	0x03, 0x1b
        /*002e*/ 	.short	0x00ff


	//----- nvinfo : EIATTR_MERCURY_ISA_VERSION
	.align		4
        /*0030*/ 	.byte	0x03, 0x5f
        /*0032*/ 	.short	0x0101


	//----- nvinfo : EIATTR_VRC_CTA_INIT_COUNT
	.align		4
        /*0034*/ 	.byte	0x02, 0x4a
	.zero		1
	.zero		1


	//----- nvinfo : EIATTR_EXIT_INSTR_OFFSETS
	.align		4
        /*0038*/ 	.byte	0x04, 0x1c
        /*003a*/ 	.short	(.L_55 - .L_54)


	//   ....[0]....
.L_54:
        /*003c*/ 	.word	0x00001be0


	//----- nvinfo : EIATTR_CRS_STACK_SIZE
	.align		4
.L_55:
        /*0040*/ 	.byte	0x04, 0x1e
        /*0042*/ 	.short	(.L_57 - .L_56)
.L_56:
        /*0044*/ 	.word	0x00000000


	//----- nvinfo : EIATTR_CBANK_PARAM_SIZE
	.align		4
.L_57:
        /*0048*/ 	.byte	0x03, 0x19
        /*004a*/ 	.short	0x0010


	//----- nvinfo : EIATTR_PARAM_CBANK
	.align		4
        /*004c*/ 	.byte	0x04, 0x0a
        /*004e*/ 	.short	(.L_59 - .L_58)
	.align		4
.L_58:
        /*0050*/ 	.word	index@(.nv.constant0._Z7initRNGP17curandStateXORWOWm)
        /*0054*/ 	.short	0x0380
        /*0056*/ 	.short	0x0010


	//----- nvinfo : EIATTR_SW_WAR
	.align		4
.L_59:
        /*0058*/ 	.byte	0x04, 0x36
        /*005a*/ 	.short	(.L_61 - .L_60)
.L_60:
        /*005c*/ 	.word	0x00000008
.L_61:


//--------------------- .nv.info._Z8moveBodyP7bodyCarii --------------------------
	.section	.nv.info._Z8moveBodyP7bodyCarii,"",@"SHT_CUDA_INFO"
	.sectionflags	@""
	.align	4


	//----- nvinfo : EIATTR_CUDA_API_VERSION
	.align		4
        /*0000*/ 	.byte	0x04, 0x37
        /*0002*/ 	.short	(.L_63 - .L_62)
.L_62:
        /*0004*/ 	.word	0x00000082


	//----- nvinfo : EIATTR_KPARAM_INFO
	.align		4
.L_63:
        /*0008*/ 	.byte	0x04, 0x17
        /*000a*/ 	.short	(.L_65 - .L_64)
.L_64:
        /*000c*/ 	.word	0x00000000
        /*0010*/ 	.short	0x0002
        /*0012*/ 	.short	0x000c
        /*0014*/ 	.byte	0x00, 0xf0, 0x11, 0x00


	//----- nvinfo : EIATTR_KPARAM_INFO
	.align		4
.L_65:
        /*0018*/ 	.byte	0x04, 0x17
        /*001a*/ 	.short	(.L_67 - .L_66)
.L_66:
        /*001c*/ 	.word	0x00000000
        /*0020*/ 	.short	0x0001
        /*0022*/ 	.short	0x0008
        /*0024*/ 	.byte	0x00, 0xf0, 0x11, 0x00


	//----- nvinfo : EIATTR_KPARAM_INFO
	.align		4
.L_67:
        /*0028*/ 	.byte	0x04, 0x17
        /*002a*/ 	.short	(.L_69 - .L_68)
.L_68:
        /*002c*/ 	.word	0x00000000
        /*0030*/ 	.short	0x0000
        /*0032*/ 	.short	0x0000
        /*0034*/ 	.byte	0x00, 0xf5, 0x21, 0x00


	//----- nvinfo : EIATTR_SPARSE_MMA_MASK
	.align		4
.L_69:
        /*0038*/ 	.byte	0x03, 0x50
        /*003a*/ 	.short	0x0000


	//----- nvinfo : EIATTR_MAXREG_COUNT
	.align		4
        /*003c*/ 	.byte	0x03, 0x1b
        /*003e*/ 	.short	0x00ff


	//----- nvinfo : EIATTR_MERCURY_ISA_VERSION
	.align		4
        /*0040*/ 	.byte	0x03, 0x5f
        /*0042*/ 	.short	0x0101


	//----- nvinfo : EIATTR_VRC_CTA_INIT_COUNT
	.align		4
        /*0044*/ 	.byte	0x02, 0x4a
	.zero		1
	.zero		1


	//----- nvinfo : EIATTR_EXIT_INSTR_OFFSETS
	.align		4
        /*0048*/ 	.byte	0x04, 0x1c
        /*004a*/ 	.short	(.L_71 - .L_70)


	//   ....[0]....
.L_70:
        /*004c*/ 	.word	0x00000070


	//   ....[1]....
        /*0050*/ 	.word	0x00000190


	//----- nvinfo : EIATTR_CBANK_PARAM_SIZE
	.align		4
.L_71:
        /*0054*/ 	.byte	0x03, 0x19
        /*0056*/ 	.short	0x0010


	//----- nvinfo : EIATTR_PARAM_CBANK
	.align		4
        /*0058*/ 	.byte	0x04, 0x0a
        /*005a*/ 	.short	(.L_73 - .L_72)
	.align		4
.L_72:
        /*005c*/ 	.word	index@(.nv.constant0._Z8moveBodyP7bodyCarii)
        /*0060*/ 	.short	0x0380
        /*0062*/ 	.short	0x0010


	//----- nvinfo : EIATTR_SW_WAR
	.align		4
.L_73:
        /*0064*/ 	.byte	0x04, 0x36
        /*0066*/ 	.short	(.L_75 - .L_74)
.L_74:
        /*0068*/ 	.word	0x00000008
.L_75:


//--------------------- .nv.callgraph             --------------------------
	.section	.nv.callgraph,"",@"SHT_CUDA_CALLGRAPH"
	.align	4
	.sectionentsize	8
	.align		4
        /*0000*/ 	.word	0x00000000
	.align		4
        /*0004*/ 	.word	0xffffffff
	.align		4
        /*0008*/ 	.word	index@(_Z8initCarsP7bodyCarP17curandStateXORWOWi)
	.align		4
        /*000c*/ 	.word	index@(vprintf)
	.align		4
        /*0010*/ 	.word	0x00000000
	.align		4
        /*0014*/ 	.word	0xfffffffe
	.align		4
        /*0018*/ 	.word	0x00000000
	.align		4
        /*001c*/ 	.word	0xfffffffd
	.align		4
        /*0020*/ 	.word	0x00000000
	.align		4
        /*0024*/ 	.word	0xfffffffc


//--------------------- .nv.constant4             --------------------------
	.section	.nv.constant4,"a",@progbits
	.align	8
	.align		8
.nv.constant4:
        /*0000*/ 	.dword	vprintf
	.align		8
        /*0008*/ 	.dword	precalc_xorwow_matrix
	.align		8
        /*0010*/ 	.dword	precalc_xorwow_offset_matrix
	.align		8
        /*0018*/ 	.dword	mrg32k3aM1
	.align		8
        /*0020*/ 	.dword	mrg32k3aM2
	.align		8
        /*0028*/ 	.dword	mrg32k3aM1SubSeq
	.align		8
        /*0030*/ 	.dword	mrg32k3aM2SubSeq
	.align		8
        /*0038*/ 	.dword	mrg32k3aM1Seq
	.align		8
        /*0040*/ 	.dword	mrg32k3aM2Seq
	.align		8
        /*0048*/ 	.dword	$str


//--------------------- .nv.constant3             --------------------------
	.section	.nv.constant3,"a",@progbits
	.align	8
.nv.constant3:
	.type		__cr_lgamma_table,@object
	.size		__cr_lgamma_table,(.L_8 - __cr_lgamma_table)
__cr_lgamma_table:
        /*0000*/ 	.byte	0x00, 0x00, 0x00, 0x00, 0x00, 0x00, 0x00, 0x00, 0x00, 0x00, 0x00, 0x00, 0x00, 0x00, 0x00, 0x00
        /*0010*/ 	.byte	0xef, 0x39, 0xfa, 0xfe, 0x42, 0x2e, 0xe6, 0x3f, 0x02, 0x20, 0x2a, 0xfa, 0x0b, 0xab, 0xfc, 0x3f
        /*0020*/ 	.byte	0xf9, 0x2c, 0x92, 0x7c, 0xa7, 0x6c, 0x09, 0x40, 0xc9, 0x79, 0x44, 0x3c, 0x64, 0x26, 0x13, 0x40
        /*0030*/ 	.byte	0xca, 0x01, 0xcf, 0x3a, 0x27, 0x51, 0x1a, 0x40, 0x30, 0xcc, 0x2d, 0xf3, 0xe1, 0x0c, 0x21, 0x40
        /*0040*/ 	.byte	0x0d, 0xb7, 0xfc, 0x82, 0x8e, 0x35, 0x25, 0x40
.L_8:


//--------------------- .text._Z8initCarsP7bodyCarP17curandStateXORWOWi --------------------------
	.section	.text._Z8initCarsP7bodyCarP17curandStateXORWOWi,"ax",@progbits
	.align	128
        .global         _Z8initCarsP7bodyCarP17curandStateXORWOWi
        .type           _Z8initCarsP7bodyCarP17curandStateXORWOWi,@function
        .size           _Z8initCarsP7bodyCarP17curandStateXORWOWi,(.L_x_17 - _Z8initCarsP7bodyCarP17curandStateXORWOWi)
        .other          _Z8initCarsP7bodyCarP17curandStateXORWOWi,@"STO_CUDA_ENTRY STV_DEFAULT"
_Z8initCarsP7bodyCarP17curandStateXORWOWi:
.text._Z8initCarsP7bodyCarP17curandStateXORWOWi:
[----:B------:R-:W0:Y:S01]  /*0000*/  LDC R1, c[0x0][0x37c] ;  /* 0x0000df00ff017b82 */ /* 0x000e220000000800 */
[----:B------:R-:W1:Y:S01]  /*0010*/  S2R R19, SR_TID.X ;  /* 0x0000000000137919 */ /* 0x000e620000002100 */
[----:B------:R-:W2:Y:S06]  /*0020*/  LDCU UR5, c[0x0][0x2fc] ;  /* 0x00005f80ff0577ac */ /* 0x000eac0008000800 */
[----:B------:R-:W1:Y:S01]  /*0030*/  S2UR UR6, SR_CTAID.X ;  /* 0x00000000000679c3 */ /* 0x000e620000002500 */
[----:B0-----:R-:W-:Y:S01]  /*0040*/  VIADD R1, R1, 0xffffffe8 ;  /* 0xffffffe801017836 */ /* 0x001fe20000000000 */
[----:B------:R-:W0:Y:S01]  /*0050*/  LDCU UR7, c[0x0][0x390] ;  /* 0x00007200ff0777ac */ /* 0x000e220008000800 */
[----:B------:R-:W3:Y:S05]  /*0060*/  LDCU UR4, c[0x0][0x2f8] ;  /* 0x00005f00ff0477ac */ /* 0x000eea0008000800 */
[----:B------:R-:W1:Y:S01]  /*0070*/  LDC R0, c[0x0][0x360] ;  /* 0x0000d800ff007b82 */ /* 0x000e620000000800 */
[----:B---3--:R-:W-:-:S05]  /*0080*/  IADD3 R6, P1, PT, R1, UR4, RZ ;  /* 0x0000000401067c10 */ /* 0x008fca000ff3e0ff */
[----:B--2---:R-:W-:Y:S02]  /*0090*/  IMAD.X R7, RZ, RZ, UR5, P1 ;  /* 0x00000005ff077e24 */ /* 0x004fe400088e06ff */
[----:B-1----:R-:W-:-:S05]  /*00a0*/  IMAD R19, R0, UR6, R19 ;  /* 0x0000000600137c24 */ /* 0x002fca000f8e0213 */
[----:B0-----:R-:W-:-:S13]  /*00b0*/  ISETP.GE.AND P0, PT, R19, UR7, PT ;  /* 0x0000000713007c0c */ /* 0x001fda000bf06270 */
[----:B------:R-:W-:Y:S05]  /*00c0*/  @P0 EXIT ;  /* 0x000000000000094d */ /* 0x000fea0003800000 */
[----:B------:R-:W0:Y:S01]  /*00d0*/  LDC.64 R4, c[0x0][0x388] ;  /* 0x0000e200ff047b82 */ /* 0x000e220000000a00 */
[----:B------:R-:W1:Y:S01]  /*00e0*/  LDCU.64 UR4, c[0x0][0x358] ;  /* 0x00006b00ff0477ac */ /* 0x000e620008000a00 */
[----:B0-----:R-:W-:-:S05]  /*00f0*/  IMAD.WIDE R4, R19, 0x30, R4 ;  /* 0x0000003013047825 */ /* 0x001fca00078e0204 */
[----:B-1----:R-:W2:Y:S04]  /*0100*/  LDG.E.64 R8, desc[UR4][R4.64] ;  /* 0x0000000404087981 */ /* 0x002ea8000c1e1b00 */
[----:B------:R-:W3:Y:S04]  /*0110*/  LDG.E.64 R16, desc[UR4][R4.64+0x10] ;  /* 0x0000100404107981 */ /* 0x000ee8000c1e1b00 */
[----:B------:R-:W4:Y:S04]  /*0120*/  LDG.E.64 R2, desc[UR4][R4.64+0x8] ;  /* 0x0000080404027981 */ /* 0x000f28000c1e1b00 */
[----:B------:R-:W5:Y:S04]  /*0130*/  LDG.E.64 R10, desc[UR4][R4.64+0x18] ;  /* 0x00001804040a7981 */ /* 0x000f68000c1e1b00 */
[----:B------:R-:W5:Y:S04]  /*0140*/  LDG.E.64 R12, desc[UR4][R4.64+0x28] ;  /* 0x00002804040c7981 */ /* 0x000f68000c1e1b00 */
[----:B------:R-:W5:Y:S01]  /*0150*/  LDG.E R21, desc[UR4][R4.64+0x20] ;  /* 0x0000200404157981 */ /* 0x000f62000c1e1900 */
[----:B------:R-:W-:-:S02]  /*0160*/  ISETP.GT.AND P0, PT, R19, 0x9, PT ;  /* 0x000000091300780c */ /* 0x000fc40003f04270 */
[----:B--2---:R-:W-:-:S04]  /*0170*/  SHF.R.U32.HI R0, RZ, 0x2, R9 ;  /* 0x00000002ff007819 */ /* 0x004fc80000011609 */
[----:B------:R-:W-:Y:S01]  /*0180*/  LOP3.LUT R0, R0, R9, RZ, 0x3c, !PT ;  /* 0x0000000900007212 */ /* 0x000fe200078e3cff */
[----:B---3--:R-:W-:Y:S01]  /*0190*/  IMAD.SHL.U32 R14, R17, 0x10, RZ ;  /* 0x00000010110e7824 */ /* 0x008fe200078e00ff */
[----:B------:R-:W-:Y:S02]  /*01a0*/  SHF.R.U32.HI R23, RZ, 0x2, R16 ;  /* 0x00000002ff177819 */ /* 0x000fe40000011610 */
[----:B----4-:R-:W-:Y:S01]  /*01b0*/  SHF.R.U32.HI R15, RZ, 0x2, R2 ;  /* 0x00000002ff0f7819 */ /* 0x010fe20000011602 */
[----:B------:R-:W-:Y:S01]  /*01c0*/  IMAD.SHL.U32 R9, R0, 0x2, RZ ;  /* 0x0000000200097824 */ /* 0x000fe200078e00ff */
[----:B------:R-:W-:Y:S02]  /*01d0*/  LOP3.LUT R23, R23, R16, RZ, 0x3c, !PT ;  /* 0x0000001017177212 */ /* 0x000fe400078e3cff */
[----:B------:R-:W-:Y:S02]  /*01e0*/  LOP3.LUT R15, R15, R2, RZ, 0x3c, !PT ;  /* 0x000000020f0f7212 */ /* 0x000fe400078e3cff */
[----:B------:R-:W-:-:S02]  /*01f0*/  LOP3.LUT R9, R17, R14, R9, 0x96, !PT ;  /* 0x0000000e11097212 */ /* 0x000fc400078e9609 */
[----:B------:R-:W-:Y:S01]  /*0200*/  SHF.R.U32.HI R14, RZ, 0x2, R3 ;  /* 0x00000002ff0e7819 */ /* 0x000fe20000011603 */
[----:B------:R-:W-:Y:S01]  /*0210*/  IMAD.SHL.U32 R2, R15, 0x2, RZ ;  /* 0x000000020f027824 */ /* 0x000fe200078e00ff */
[----:B------:R-:W-:Y:S02]  /*0220*/  LOP3.LUT R9, R9, R0, RZ, 0x3c, !PT ;  /* 0x0000000009097212 */ /* 0x000fe400078e3cff */
[----:B------:R-:W-:Y:S02]  /*0230*/  LOP3.LUT R14, R14, R3, RZ, 0x3c, !PT ;  /* 0x000000030e0e7212 */ /* 0x000fe400078e3cff */
[----:B------:R-:W-:Y:S01]  /*0240*/  SHF.R.U32.HI R18, RZ, 0x2, R9 ;  /* 0x00000002ff127819 */ /* 0x000fe20000011609 */
[----:B------:R-:W-:-:S05]  /*0250*/  IMAD.SHL.U32 R0, R9, 0x10, RZ ;  /* 0x0000001009007824 */ /* 0x000fca00078e00ff */
[----:B------:R-:W-:Y:S01]  /*0260*/  LOP3.LUT R0, R15, R2, R0, 0x96, !PT ;  /* 0x000000020f007212 */ /* 0x000fe200078e9600 */
[----:B------:R-:W-:-:S03]  /*0270*/  IMAD.SHL.U32 R2, R23, 0x2, RZ ;  /* 0x0000000217027824 */ /* 0x000fc600078e00ff */
[----:B------:R-:W-:Y:S01]  /*0280*/  LOP3.LUT R15, R0, R9, RZ, 0x3c, !PT ;  /* 0x00000009000f7212 */ /* 0x000fe200078e3cff */
[----:B------:R-:W-:-:S04]  /*0290*/  IMAD.SHL.U32 R0, R14, 0x2, RZ ;  /* 0x000000020e007824 */ /* 0x000fc800078e00ff */
[----:B------:R-:W-:-:S05]  /*02a0*/  IMAD.SHL.U32 R3, R15, 0x10, RZ ;  /* 0x000000100f037824 */ /* 0x000fca00078e00ff */
[----:B------:R-:W-:Y:S02]  /*02b0*/  LOP3.LUT R0, R14, R0, R3, 0x96, !PT ;  /* 0x000000000e007212 */ /* 0x000fe400078e9603 */
[----:B------:R-:W-:Y:S02]  /*02c0*/  SHF.R.U32.HI R14, RZ, 0x2, R17 ;  /* 0x00000002ff0e7819 */ /* 0x000fe40000011611 */
[----:B------:R-:W-:Y:S02]  /*02d0*/  LOP3.LUT R16, R0, R15, RZ, 0x3c, !PT ;  /* 0x0000000f00107212 */ /* 0x000fe400078e3cff */
[----:B------:R-:W-:Y:S02]  /*02e0*/  LOP3.LUT R14, R14, R17, RZ, 0x3c, !PT ;  /* 0x000000110e0e7212 */ /* 0x000fe400078e3cff */
[----:B------:R-:W-:Y:S01]  /*02f0*/  IADD3 R22, PT, PT, R8, 0x10974f, R16 ;  /* 0x0010974f08167810 */ /* 0x000fe20007ffe010 */
[----:B------:R-:W-:-:S03]  /*0300*/  IMAD.SHL.U32 R0, R16, 0x10, RZ ;  /* 0x0000001010007824 */ /* 0x000fc600078e00ff */
[----:B------:R-:W-:Y:S02]  /*0310*/  I2FP.F32.U32 R25, R22 ;  /* 0x0000001600197245 */ /* 0x000fe40000201000 */
[----:B------:R-:W-:Y:S01]  /*0320*/  LOP3.LUT R23, R23, R2, R0, 0x96, !PT ;  /* 0x0000000217177212 */ /* 0x000fe200078e9600 */
[----:B------:R-:W-:Y:S01]  /*0330*/  IMAD.SHL.U32 R0, R14, 0x2, RZ ;  /* 0x000000020e007824 */ /* 0x000fe200078e00ff */
[----:B------:R-:W0:Y:S02]  /*0340*/  LDC.64 R2, c[0x0][0x380] ;  /* 0x0000e000ff027b82 */ /* 0x000e240000000a00 */
[----:B------:R-:W-:-:S04]  /*0350*/  LOP3.LUT R17, R23, R16, RZ, 0x3c, !PT ;  /* 0x0000001017117212 */ /* 0x000fc800078e3cff */
[----:B------:R-:W-:Y:S01]  /*0360*/  IADD3 R24, PT, PT, R8, 0x161f14, R17 ;  /* 0x00161f1408187810 */ /* 0x000fe20007ffe011 */
[----:B------:R-:W-:-:S03]  /*0370*/  IMAD.SHL.U32 R23, R17, 0x10, RZ ;  /* 0x0000001011177824 */ /* 0x000fc600078e00ff */
[----:B------:R-:W-:Y:S02]  /*0380*/  I2FP.F32.U32 R27, R24 ;  /* 0x00000018001b7245 */ /* 0x000fe40000201000 */
[----:B------:R-:W-:Y:S02]  /*0390*/  LOP3.LUT R0, R14, R0, R23, 0x96, !PT ;  /* 0x000000000e007212 */ /* 0x000fe400078e9617 */
[----:B------:R-:W-:Y:S02]  /*03a0*/  LOP3.LUT R14, R18, R9, RZ, 0x3c, !PT ;  /* 0x00000009120e7212 */ /* 0x000fe400078e3cff */
[----:B------:R-:W-:Y:S01]  /*03b0*/  LOP3.LUT R18, R0, R17, RZ, 0x3c, !PT ;  /* 0x0000001100127212 */ /* 0x000fe200078e3cff */
[----:B------:R-:W-:Y:S01]  /*03c0*/  IMAD.MOV.U32 R0, RZ, RZ, 0x2f800000 ;  /* 0x2f800000ff007424 */ /* 0x000fe200078e00ff */
[----:B------:R-:W-:Y:S01]  /*03d0*/  IADD3 R9, PT, PT, R8, 0x587c5, R9 ;  /* 0x000587c508097810 */ /* 0x000fe20007ffe009 */
[----:B------:R-:W-:Y:S02]  /*03e0*/  IMAD.SHL.U32 R20, R14, 0x2, RZ ;  /* 0x000000020e147824 */ /* 0x000fe400078e00ff */
[----:B------:R-:W-:Y:S01]  /*03f0*/  IMAD.SHL.U32 R23, R18, 0x10, RZ ;  /* 0x0000001012177824 */ /* 0x000fe200078e00ff */
[----:B------:R-:W-:Y:S01]  /*0400*/  I2FP.F32.U32 R9, R9 ;  /* 0x0000000900097245 */ /* 0x000fe20000201000 */
[----:B------:R-:W-:Y:S01]  /*0410*/  FFMA R25, R25, R0, 1.1641532182693481445e-10 ;  /* 0x2f00000019197423 */ /* 0x000fe20000000000 */
[----:B0-----:R-:W-:-:S04]  /*0420*/  IMAD.WIDE R2, R19, 0x18, R2 ;  /* 0x0000001813027825 */ /* 0x001fc800078e0202 */
[----:B------:R-:W-:Y:S01]  /*0430*/  FFMA R27, R27, R0, 1.1641532182693481445e-10 ;  /* 0x2f0000001b1b7423 */ /* 0x000fe20000000000 */
[----:B------:R-:W-:Y:S01]  /*0440*/  LOP3.LUT R23, R14, R20, R23, 0x96, !PT ;  /* 0x000000140e177212 */ /* 0x000fe200078e9617 */
[----:B------:R-:W-:Y:S01]  /*0450*/  FFMA R9, R9, R0, 1.1641532182693481445e-10 ;  /* 0x2f00000009097423 */ /* 0x000fe20000000000 */
[C---:B------:R-:W-:Y:S01]  /*0460*/  IADD3 R20, PT, PT, R8.reuse, 0xb0f8a, R15 ;  /* 0x000b0f8a08147810 */ /* 0x040fe20007ffe00f */
[C---:B------:R-:W-:Y:S01]  /*0470*/  VIADD R14, R8.reuse, 0x212e9e ;  /* 0x00212e9e080e7836 */ /* 0x040fe20000000000 */
[----:B------:R-:W-:Y:S01]  /*0480*/  LOP3.LUT R19, R23, R18, RZ, 0x3c, !PT ;  /* 0x0000001217137212 */ /* 0x000fe200078e3cff */
[----:B------:R-:W-:Y:S01]  /*0490*/  FMUL R9, R9, 100 ;  /* 0x42c8000009097820 */ /* 0x000fe20000400000 */
[----:B------:R-:W-:Y:S01]  /*04a0*/  I2FP.F32.U32 R23, R20 ;  /* 0x0000001400177245 */ /* 0x000fe20000201000 */
[----:B------:R-:W-:Y:S01]  /*04b0*/  FMUL R25, R25, 100 ;  /* 0x42c8000019197820 */ /* 0x000fe20000400000 */
[----:B------:R-:W-:Y:S01]  /*04c0*/  IADD3 R8, PT, PT, R8, 0x1ba6d9, R18 ;  /* 0x001ba6d908087810 */ /* 0x000fe20007ffe012 */
[----:B------:R-:W-:-:S02]  /*04d0*/  IMAD.IADD R20, R19, 0x1, R14 ;  /* 0x0000000113147824 */ /* 0x000fc400078e020e */
[----:B------:R-:W-:Y:S01]  /*04e0*/  FMUL R27, R27, 10 ;  /* 0x412000001b1b7820 */ /* 0x000fe20000400000 */
[----:B------:R-:W-:Y:S01]  /*04f0*/  FFMA R23, R23, R0, 1.1641532182693481445e-10 ;  /* 0x2f00000017177423 */ /* 0x000fe20000000000 */
[----:B------:R-:W-:Y:S01]  /*0500*/  I2FP.F32.U32 R29, R8 ;  /* 0x00000008001d7245 */ /* 0x000fe20000201000 */
[----:B------:R0:W-:Y:S01]  /*0510*/  STG.E desc[UR4][R2.64], R9 ;  /* 0x0000000902007986 */ /* 0x0001e2000c101904 */
[----:B------:R-:W-:Y:S01]  /*0520*/  I2FP.F32.U32 R20, R20 ;  /* 0x0000001400147245 */ /* 0x000fe20000201000 */
[----:B------:R-:W-:Y:S02]  /*0530*/  FMUL R23, R23, 100 ;  /* 0x42c8000017177820 */ /* 0x000fe40000400000 */
[-C--:B------:R-:W-:Y:S01]  /*0540*/  FFMA R29, R29, R0.reuse, 1.1641532182693481445e-10 ;  /* 0x2f0000001d1d7423 */ /* 0x080fe20000000000 */
[----:B------:R0:W-:Y:S01]  /*0550*/  STG.E desc[UR4][R2.64+0x8], R25 ;  /* 0x0000081902007986 */ /* 0x0001e2000c101904 */
[----:B------:R-:W-:Y:S02]  /*0560*/  FFMA R20, R20, R0, 1.1641532182693481445e-10 ;  /* 0x2f00000014147423 */ /* 0x000fe40000000000 */
[----:B------:R-:W-:Y:S01]  /*0570*/  FMUL R29, R29, 10 ;  /* 0x412000001d1d7820 */ /* 0x000fe20000400000 */
[----:B------:R0:W-:Y:S01]  /*0580*/  STG.E desc[UR4][R2.64+0x4], R23 ;  /* 0x0000041702007986 */ /* 0x0001e2000c101904 */
[----:B------:R-:W-:-:S03]  /*0590*/  FMUL R20, R20, 10 ;  /* 0x4120000014147820 */ /* 0x000fc60000400000 */
[----:B------:R0:W-:Y:S04]  /*05a0*/  STG.E desc[UR4][R2.64+0xc], R27 ;  /* 0x00000c1b02007986 */ /* 0x0001e8000c101904 */
[----:B------:R0:W-:Y:S04]  /*05b0*/  STG.E desc[UR4][R2.64+0x10], R29 ;  /* 0x0000101d02007986 */ /* 0x0001e8000c101904 */
[----:B------:R0:W-:Y:S04]  /*05c0*/  STG.E desc[UR4][R2.64+0x14], R20 ;  /* 0x0000141402007986 */ /* 0x0001e8000c101904 */
[----:B------:R0:W-:Y:S04]  /*05d0*/  STG.E.64 desc[UR4][R4.64], R14 ;  /* 0x0000000e04007986 */ /* 0x0001e8000c101b04 */
[----:B------:R0:W-:Y:S04]  /*05e0*/  STG.E.64 desc[UR4][R4.64+0x8], R16 ;  /* 0x0000081004007986 */ /* 0x0001e8000c101b04 */
[----:B------:R0:W-:Y:S04]  /*05f0*/  STG.E.64 desc[UR4][R4.64+0x10], R18 ;  /* 0x0000101204007986 */ /* 0x0001e8000c101b04 */
[----:B-----5:R0:W-:Y:S04]  /*0600*/  STG.E.64 desc[UR4][R4.64+0x18], R10 ;  /* 0x0000180a04007986 */ /* 0x0201e8000c101b04 */
[----:B------:R0:W-:Y:S04]  /*0610*/  STG.E.64 desc[UR4][R4.64+0x28], R12 ;  /* 0x0000280c04007986 */ /* 0x0001e8000c101b04 */
[----:B------:R0:W-:Y:S01]  /*0620*/  STG.E desc[UR4][R4.64+0x20], R21 ;  /* 0x0000201504007986 */ /* 0x0001e2000c101904 */
[----:B------:R-:W-:Y:S05]  /*0630*/  @P0 EXIT ;  /* 0x000000000000094d */ /* 0x000fea0003800000 */
[----:B------:R-:W2:Y:S04]  /*0640*/  LDG.E R0, desc[UR4][R2.64] ;  /* 0x0000000402007981 */ /* 0x000ea8000c1e1900 */
[----:B0-----:R-:W3:Y:S04]  /*0650*/  LDG.E R10, desc[UR4][R2.64+0x4] ;  /* 0x00000404020a7981 */ /* 0x001ee8000c1e1900 */
[----:B------:R-:W4:Y:S01]  /*0660*/  LDG.E R12, desc[UR4][R2.64+0x8] ;  /* 0x00000804020c7981 */ /* 0x000f22000c1e1900 */
[----:B------:R-:W-:Y:S01]  /*0670*/  MOV R14, 0x0 ;  /* 0x00000000000e7802 */ /* 0x000fe20000000f00 */
[----:B------:R-:W0:Y:S05]  /*0680*/  LDCU.64 UR4, c[0x4][0x48] ;  /* 0x01000900ff0477ac */ /* 0x000e2a0008000a00 */
[----:B------:R-:W1:Y:S01]  /*0690*/  LDC.64 R14, c[0x4][R14] ;  /* 0x010000000e0e7b82 */ /* 0x000e620000000a00 */
[----:B0-----:R-:W-:-:S02]  /*06a0*/  IMAD.U32 R4, RZ, RZ, UR4 ;  /* 0x00000004ff047e24 */ /* 0x001fc4000f8e00ff */
[----:B------:R-:W-:Y:S01]  /*06b0*/  IMAD.U32 R5, RZ, RZ, UR5 ;  /* 0x00000005ff057e24 */ /* 0x000fe2000f8e00ff */
[----:B--2---:R-:W0:Y:S08]  /*06c0*/  F2F.F64.F32 R8, R0 ;  /* 0x0000000000087310 */ /* 0x004e300000201800 */
[----:B---3--:R-:W2:Y:S01]  /*06d0*/  F2F.F64.F32 R10, R10 ;  /* 0x0000000a000a7310 */ /* 0x008ea20000201800 */
[----:B0-----:R0:W-:Y:S07]  /*06e0*/  STL.64 [R1], R8 ;  /* 0x0000000801007387 */ /* 0x0011ee0000100a00 */
[----:B----4-:R-:W3:Y:S01]  /*06f0*/  F2F.F64.F32 R12, R12 ;  /* 0x0000000c000c7310 */ /* 0x010ee20000201800 */
[----:B--2---:R0:W-:Y:S04]  /*0700*/  STL.64 [R1+0x8], R10 ;  /* 0x0000080a01007387 */ /* 0x0041e80000100a00 */
[----:B-1-3--:R0:W-:Y:S02]  /*0710*/  STL.64 [R1+0x10], R12 ;  /* 0x0000100c01007387 */ /* 0x00a1e40000100a00 */
[----:B------:R-:W-:-:S07]  /*0720*/  LEPC R20, `(.L_x_0) ;  /* 0x000000001014794e */ /* 0x000fce0000000000 */
[----:B0-----:R-:W-:Y:S05]  /*0730*/  CALL.ABS.NOINC R14 ;  /* 0x000000000e007343 */ /* 0x001fea0003c00000 */
.L_x_0:
[----:B------:R-:W-:Y:S05]  /*0740*/  EXIT ;  /* 0x000000000000794d */ /* 0x000fea0003800000 */
.L_x_1:
[----:B------:R-:W-:-:S00]  /*0750*/  BRA `(.L_x_1) ;  /* 0xfffffffc00fc7947 */ /* 0x000fc0000383ffff */
[----:B------:R-:W-:-:S00]  /*0760*/  NOP ;  /* 0x0000000000007918 */ /* 0x000fc00000000000 */
        /* <DEDUP_REMOVED lines=9> */
.L_x_17:


//--------------------- .text._Z7initRNGP17curandStateXORWOWm --------------------------
	.section	.text._Z7initRNGP17curandStateXORWOWm,"ax",@progbits
	.align	128
        .global         _Z7initRNGP17curandStateXORWOWm
        .type           _Z7initRNGP17curandStateXORWOWm,@function
        .size           _Z7initRNGP17curandStateXORWOWm,(.L_x_18 - _Z7initRNGP17curandStateXORWOWm)
        .other          _Z7initRNGP17curandStateXORWOWm,@"STO_CUDA_ENTRY STV_DEFAULT"
_Z7initRNGP17curandStateXORWOWm:
.text._Z7initRNGP17curandStateXORWOWm:
[----:B------:R-:W-:Y:S01]  /*0000*/  LDC R1, c[0x0][0x37c] ;  /* 0x0000df00ff017b82 */ /* 0x000fe20000000800 */
[----:B------:R-:W0:Y:S07]  /*0010*/  S2R R12, SR_TID.X ;  /* 0x00000000000c7919 */ /* 0x000e2e0000002100 */
[----:B------:R-:W0:Y:S01]  /*0020*/  S2UR UR4, SR_CTAID.X ;  /* 0x00000000000479c3 */ /* 0x000e220000002500 */
[----:B------:R-:W1:Y:S01]  /*0030*/  LDCU.64 UR6, c[0x0][0x388] ;  /* 0x00007100ff0677ac */ /* 0x000e620008000a00 */
[----:B------:R-:W-:Y:S06]  /*0040*/  BSSY.RECONVERGENT B0, `(.L_x_2) ;  /* 0x00000e7000007945 */ /* 0x000fec0003800200 */
[----:B------:R-:W0:Y:S08]  /*0050*/  LDC R5, c[0x0][0x360] ;  /* 0x0000d800ff057b82 */ /* 0x000e300000000800 */
[----:B------:R-:W2:Y:S01]  /*0060*/  LDC.64 R2, c[0x0][0x380] ;  /* 0x0000e000ff027b82 */ /* 0x000ea20000000a00 */
[----:B0-----:R-:W-:-:S05]  /*0070*/  IMAD R12, R5, UR4, R12 ;  /* 0x00000004050c7c24 */ /* 0x001fca000f8e020c */
[C---:B-1----:R-:W-:Y:S02]  /*0080*/  IADD3 R0, P0, PT, R12.reuse, UR6, RZ ;  /* 0x000000060c007c10 */ /* 0x042fe4000ff1e0ff */
[----:B------:R-:W-:Y:S01]  /*0090*/  SHF.R.S32.HI R13, RZ, 0x1f, R12 ;  /* 0x0000001fff0d7819 */ /* 0x000fe2000001140c */
[----:B--2---:R-:W-:Y:S01]  /*00a0*/  IMAD.WIDE R2, R12, 0x30, R2 ;  /* 0x000000300c027825 */ /* 0x004fe200078e0202 */
[----:B------:R-:W-:Y:S02]  /*00b0*/  LOP3.LUT R0, R0, 0xaad26b49, RZ, 0x3c, !PT ;  /* 0xaad26b4900007812 */ /* 0x000fe400078e3cff */
[----:B------:R-:W-:Y:S01]  /*00c0*/  IADD3.X R5, PT, PT, R13, UR7, RZ, P0, !PT ;  /* 0x000000070d057c10 */ /* 0x000fe200087fe4ff */
[----:B------:R-:W0:Y:S01]  /*00d0*/  LDCU.64 UR6, c[0x0][0x358] ;  /* 0x00006b00ff0677ac */ /* 0x000e220008000a00 */
[----:B------:R-:W-:Y:S01]  /*00e0*/  ISETP.NE.AND P0, PT, R12, RZ, PT ;  /* 0x000000ff0c00720c */ /* 0x000fe20003f05270 */
[----:B------:R-:W-:Y:S01]  /*00f0*/  IMAD R4, R0, 0x4182bed5, RZ ;  /* 0x4182bed500047824 */ /* 0x000fe200078e02ff */
[----:B------:R-:W-:-:S03]  /*0100*/  LOP3.LUT R5, R5, 0xf7dcefdd, RZ, 0x3c, !PT ;  /* 0xf7dcefdd05057812 */ /* 0x000fc600078e3cff */
[C---:B------:R-:W-:Y:S01]  /*0110*/  VIADD R7, R4.reuse, 0x75bcd15 ;  /* 0x075bcd1504077836 */ /* 0x040fe20000000000 */
[C---:B------:R-:W-:Y:S01]  /*0120*/  LOP3.LUT R8, R4.reuse, 0x159a55e5, RZ, 0x3c, !PT ;  /* 0x159a55e504087812 */ /* 0x040fe200078e3cff */
[----:B------:R-:W-:Y:S02]  /*0130*/  IMAD R5, R5, -0x658354e5, RZ ;  /* 0x9a7cab1b05057824 */ /* 0x000fe400078e02ff */
[C---:B------:R-:W-:Y:S02]  /*0140*/  VIADD R11, R4.reuse, 0x583f19 ;  /* 0x00583f19040b7836 */ /* 0x040fe40000000000 */
[----:B------:R-:W-:Y:S01]  /*0150*/  IMAD.IADD R0, R4, 0x1, R5 ;  /* 0x0000000104007824 */ /* 0x000fe200078e0205 */
[C---:B------:R-:W-:Y:S01]  /*0160*/  LOP3.LUT R10, R5.reuse, 0x5491333, RZ, 0x3c, !PT ;  /* 0x05491333050a7812 */ /* 0x040fe200078e3cff */
[----:B------:R-:W-:Y:S02]  /*0170*/  VIADD R9, R5, 0x1f123bb5 ;  /* 0x1f123bb505097836 */ /* 0x000fe40000000000 */
[----:B------:R-:W-:-:S02]  /*0180*/  VIADD R6, R0, 0x64f0c9 ;  /* 0x0064f0c900067836 */ /* 0x000fc40000000000 */
[----:B0-----:R0:W-:Y:S04]  /*0190*/  STG.E.64 desc[UR6][R2.64+0x10], R10 ;  /* 0x0000100a02007986 */ /* 0x0011e8000c101b06 */
[----:B------:R0:W-:Y:S04]  /*01a0*/  STG.E.64 desc[UR6][R2.64+0x8], R8 ;  /* 0x0000080802007986 */ /* 0x0001e8000c101b06 */
[----:B------:R0:W-:Y:S01]  /*01b0*/  STG.E.64 desc[UR6][R2.64], R6 ;  /* 0x0000000602007986 */ /* 0x0001e2000c101b06 */
[----:B------:R-:W-:Y:S05]  /*01c0*/  @!P0 BRA `(.L_x_3) ;  /* 0x0000000c00388947 */ /* 0x000fea0003800000 */
[----:B------:R-:W-:-:S07]  /*01d0*/  IMAD.MOV.U32 R14, RZ, RZ, RZ ;  /* 0x000000ffff0e7224 */ /* 0x000fce00078e00ff */
.L_x_9:
[----:B------:R-:W-:Y:S01]  /*01e0*/  LOP3.LUT R15, R12, 0x3, RZ, 0xc0, !PT ;  /* 0x000000030c0f7812 */ /* 0x000fe200078ec0ff */
[----:B------:R-:W-:Y:S03]  /*01f0*/  BSSY.RECONVERGENT B1, `(.L_x_4) ;  /* 0x00000c5000017945 */ /* 0x000fe60003800200 */
[----:B------:R-:W-:-:S04]  /*0200*/  ISETP.NE.U32.AND P0, PT, R15, RZ, PT ;  /* 0x000000ff0f00720c */ /* 0x000fc80003f05070 */
[----:B------:R-:W-:-:S13]  /*0210*/  ISETP.NE.AND.EX P0, PT, RZ, RZ, PT, P0 ;  /* 0x000000ffff00720c */ /* 0x000fda0003f05300 */
[----:B-1----:R-:W-:Y:S05]  /*0220*/  @!P0 BRA `(.L_x_5) ;  /* 0x0000000c00048947 */ /* 0x002fea0003800000 */
[----:B0-----:R-:W0:Y:S01]  /*0230*/  LDC.64 R8, c[0x4][0x8] ;  /* 0x01000200ff087b82 */ /* 0x001e220000000a00 */
[----:B------:R-:W-:Y:S02]  /*0240*/  IMAD.MOV.U32 R16, RZ, RZ, RZ ;  /* 0x000000ffff107224 */ /* 0x000fe400078e00ff */
[----:B0-----:R-:W-:-:S07]  /*0250*/  IMAD.WIDE.U32 R8, R14, 0xc80, R8 ;  /* 0x00000c800e087825 */ /* 0x001fce00078e0008 */
.L_x_8:
[----:B-1----:R-:W-:Y:S01]  /*0260*/  IMAD.MOV.U32 R17, RZ, RZ, RZ ;  /* 0x000000ffff117224 */ /* 0x002fe200078e00ff */
[----:B------:R-:W-:Y:S01]  /*0270*/  CS2R R6, SRZ ;  /* 0x0000000000067805 */ /* 0x000fe2000001ff00 */
[----:B------:R-:W-:Y:S01]  /*0280*/  IMAD.MOV.U32 R19, RZ, RZ, RZ ;  /* 0x000000ffff137224 */ /* 0x000fe200078e00ff */
[----:B------:R-:W-:-:S07]  /*0290*/  CS2R R4, SRZ ;  /* 0x0000000000047805 */ /* 0x000fce000001ff00 */
.L_x_7:
[----:B------:R-:W-:-:S05]  /*02a0*/  IMAD.WIDE.U32 R10, R19, 0x4, R2 ;  /* 0x00000004130a7825 */ /* 0x000fca00078e0002 */
[----:B------:R0:W5:Y:S01]  /*02b0*/  LDG.E R18, desc[UR6][R10.64+0x4] ;  /* 0x000004060a127981 */ /* 0x000162000c1e1900 */
[----:B------:R-:W-:Y:S02]  /*02c0*/  IMAD.SHL.U32 R20, R19, 0x20, RZ ;  /* 0x0000002013147824 */ /* 0x000fe400078e00ff */
[----:B------:R-:W-:-:S07]  /*02d0*/  IMAD.MOV.U32 R21, RZ, RZ, RZ ;  /* 0x000000ffff157224 */ /* 0x000fce00078e00ff */
.L_x_6:
[----:B-----5:R-:W-:Y:S01]  /*02e0*/  SHF.R.U32.HI R24, RZ, R21, R18 ;  /* 0x00000015ff187219 */ /* 0x020fe20000011612 */
[----:B0-----:R-:W-:-:S03]  /*02f0*/  IMAD.IADD R10, R20, 0x1, R21 ;  /* 0x00000001140a7824 */ /* 0x001fc600078e0215 */
[----:B------:R-:W-:-:S04]  /*0300*/  LOP3.LUT R11, R24, 0x1, RZ, 0xc0, !PT ;  /* 0x00000001180b7812 */ /* 0x000fc800078ec0ff */
[----:B------:R-:W-:Y:S01]  /*0310*/  ISETP.NE.U32.AND P0, PT, R11, 0x1, PT ;  /* 0x000000010b00780c */ /* 0x000fe20003f05070 */
[----:B------:R-:W-:-:S03]  /*0320*/  IMAD R11, R10, 0x5, RZ ;  /* 0x000000050a0b7824 */ /* 0x000fc600078e02ff */
[----:B------:R-:W-:Y:S01]  /*0330*/  R2P PR, R24, 0x7e ;  /* 0x0000007e18007804 */ /* 0x000fe20000000000 */
[----:B------:R-:W-:-:S08]  /*0340*/  IMAD.WIDE.U32 R10, R11, 0x4, R8 ;  /* 0x000000040b0a7825 */ /* 0x000fd000078e0008 */
[----:B------:R-:W2:Y:S04]  /*0350*/  @!P0 LDG.E R22, desc[UR6][R10.64+0x10] ;  /* 0x000010060a168981 */ /* 0x000ea8000c1e1900 */
[----:B------:R-:W3:Y:S04]  /*0360*/  @P1 LDG.E R26, desc[UR6][R10.64+0x24] ;  /* 0x000024060a1a1981 */ /* 0x000ee8000c1e1900 */
[----:B------:R-:W4:Y:S04]  /*0370*/  @P2 LDG.E R28, desc[UR6][R10.64+0x38] ;  /* 0x000038060a1c2981 */ /* 0x000f28000c1e1900 */
[----:B------:R-:W4:Y:S04]  /*0380*/  @P3 LDG.E R23, desc[UR6][R10.64+0x4c] ;  /* 0x00004c060a173981 */ /* 0x000f28000c1e1900 */
[----:B------:R-:W4:Y:S01]  /*0390*/  @P1 LDG.E R25, desc[UR6][R10.64+0x20] ;  /* 0x000020060a191981 */ /* 0x000f22000c1e1900 */
[----:B--2---:R-:W-:-:S03]  /*03a0*/  @!P0 LOP3.LUT R7, R7, R22, RZ, 0x3c, !PT ;  /* 0x0000001607078212 */ /* 0x004fc600078e3cff */
[----:B------:R-:W2:Y:S01]  /*03b0*/  @!P0 LDG.E R22, desc[UR6][R10.64] ;  /* 0x000000060a168981 */ /* 0x000ea2000c1e1900 */
[----:B---3--:R-:W-:-:S03]  /*03c0*/  @P1 LOP3.LUT R7, R7, R26, RZ, 0x3c, !PT ;  /* 0x0000001a07071212 */ /* 0x008fc600078e3cff */
[----:B------:R-:W3:Y:S01]  /*03d0*/  @P4 LDG.E R26, desc[UR6][R10.64+0x60] ;  /* 0x000060060a1a4981 */ /* 0x000ee2000c1e1900 */
[----:B----4-:R-:W-:-:S03]  /*03e0*/  @P2 LOP3.LUT R7, R7, R28, RZ, 0x3c, !PT ;  /* 0x0000001c07072212 */ /* 0x010fc600078e3cff */
[----:B------:R-:W4:Y:S01]  /*03f0*/  @P5 LDG.E R28, desc[UR6][R10.64+0x74] ;  /* 0x000074060a1c5981 */ /* 0x000f22000c1e1900 */
[----:B------:R-:W-:-:S03]  /*0400*/  @P3 LOP3.LUT R7, R7, R23, RZ, 0x3c, !PT ;  /* 0x0000001707073212 */ /* 0x000fc600078e3cff */
[----:B------:R-:W4:Y:S01]  /*0410*/  @!P0 LDG.E R23, desc[UR6][R10.64+0x4] ;  /* 0x000004060a178981 */ /* 0x000f22000c1e1900 */
[----:B--2---:R-:W-:-:S03]  /*0420*/  @!P0 LOP3.LUT R17, R17, R22, RZ, 0x3c, !PT ;  /* 0x0000001611118212 */ /* 0x004fc600078e3cff */
[----:B------:R-:W2:Y:S01]  /*0430*/  @!P0 LDG.E R22, desc[UR6][R10.64+0x8] ;  /* 0x000008060a168981 */ /* 0x000ea2000c1e1900 */
[----:B---3--:R-:W-:-:S03]  /*0440*/  @P4 LOP3.LUT R7, R7, R26, RZ, 0x3c, !PT ;  /* 0x0000001a07074212 */ /* 0x008fc600078e3cff */
[----:B------:R-:W3:Y:S01]  /*0450*/  @P1 LDG.E R26, desc[UR6][R10.64+0x14] ;  /* 0x000014060a1a1981 */ /* 0x000ee2000c1e1900 */
[----:B----4-:R-:W-:-:S03]  /*0460*/  @!P0 LOP3.LUT R4, R4, R23, RZ, 0x3c, !PT ;  /* 0x0000001704048212 */ /* 0x010fc600078e3cff */
[----:B------:R-:W4:Y:S01]  /*0470*/  @!P0 LDG.E R23, desc[UR6][R10.64+0xc] ;  /* 0x00000c060a178981 */ /* 0x000f22000c1e1900 */
[----:B--2---:R-:W-:-:S03]  /*0480*/  @!P0 LOP3.LUT R5, R5, R22, RZ, 0x3c, !PT ;  /* 0x0000001605058212 */ /* 0x004fc600078e3cff */
[----:B------:R-:W2:Y:S01]  /*0490*/  @P1 LDG.E R22, desc[UR6][R10.64+0x1c] ;  /* 0x00001c060a161981 */ /* 0x000ea2000c1e1900 */
[----:B---3--:R-:W-:-:S03]  /*04a0*/  @P1 LOP3.LUT R17, R17, R26, RZ, 0x3c, !PT ;  /* 0x0000001a11111212 */ /* 0x008fc600078e3cff */
[----:B------:R-:W3:Y:S01]  /*04b0*/  @P2 LDG.E R26, desc[UR6][R10.64+0x28] ;  /* 0x000028060a1a2981 */ /* 0x000ee2000c1e1900 */
[----:B----4-:R-:W-:-:S03]  /*04c0*/  @!P0 LOP3.LUT R6, R6, R23, RZ, 0x3c, !PT ;  /* 0x0000001706068212 */ /* 0x010fc600078e3cff */
[----:B------:R-:W4:Y:S01]  /*04d0*/  @P1 LDG.E R23, desc[UR6][R10.64+0x18] ;  /* 0x000018060a171981 */ /* 0x000f22000c1e1900 */
[----:B------:R-:W-:-:S03]  /*04e0*/  @P1 LOP3.LUT R6, R6, R25, RZ, 0x3c, !PT ;  /* 0x0000001906061212 */ /* 0x000fc600078e3cff */
[----:B------:R-:W4:Y:S01]  /*04f0*/  @P2 LDG.E R25, desc[UR6][R10.64+0x34] ;  /* 0x000034060a192981 */ /* 0x000f22000c1e1900 */
[----:B--2---:R-:W-:-:S03]  /*0500*/  @P1 LOP3.LUT R5, R5, R22, RZ, 0x3c, !PT ;  /* 0x0000001605051212 */ /* 0x004fc600078e3cff */
[----:B------:R-:W2:Y:S01]  /*0510*/  @P2 LDG.E R22, desc[UR6][R10.64+0x30] ;  /* 0x000030060a162981 */ /* 0x000ea2000c1e1900 */
[----:B---3--:R-:W-:-:S03]  /*0520*/  @P2 LOP3.LUT R17, R17, R26, RZ, 0x3c, !PT ;  /* 0x0000001a11112212 */ /* 0x008fc600078e3cff */
[----:B------:R-:W3:Y:S01]  /*0530*/  @P3 LDG.E R26, desc[UR6][R10.64+0x3c] ;  /* 0x00003c060a1a3981 */ /* 0x000ee2000c1e1900 */
[----:B----4-:R-:W-:-:S03]  /*0540*/  @P1 LOP3.LUT R4, R4, R23, RZ, 0x3c, !PT ;  /* 0x0000001704041212 */ /* 0x010fc600078e3cff */
        /* <DEDUP_REMOVED lines=25> */
[----:B------:R-:W-:Y:S02]  /*06e0*/  LOP3.LUT P0, RZ, R24, 0x80, RZ, 0xc0, !PT ;  /* 0x0000008018ff7812 */ /* 0x000fe4000780c0ff */
[----:B------:R-:W-:Y:S02]  /*06f0*/  @P5 LOP3.LUT R6, R6, R25, RZ, 0x3c, !PT ;  /* 0x0000001906065212 */ /* 0x000fe400078e3cff */
[----:B------:R-:W4:Y:S01]  /*0700*/  @P6 LDG.E R25, desc[UR6][R10.64+0x84] ;  /* 0x000084060a196981 */ /* 0x000f22000c1e1900 */
[----:B--2---:R-:W-:-:S03]  /*0710*/  @P5 LOP3.LUT R5, R5, R22, RZ, 0x3c, !PT ;  /* 0x0000001605055212 */ /* 0x004fc600078e3cff */
[----:B------:R-:W2:Y:S01]  /*0720*/  @P6 LDG.E R22, desc[UR6][R10.64+0x80] ;  /* 0x000080060a166981 */ /* 0x000ea2000c1e1900 */
[----:B---3--:R-:W-:-:S04]  /*0730*/  @P6 LOP3.LUT R17, R17, R26, RZ, 0x3c, !PT ;  /* 0x0000001a11116212 */ /* 0x008fc800078e3cff */
[----:B------:R-:W3:Y:S01]  /*0740*/  @P0 LDG.E R26, desc[UR6][R10.64+0x8c] ;  /* 0x00008c060a1a0981 */ /* 0x000ee2000c1e1900 */
[----:B----4-:R-:W-:-:S03]  /*0750*/  @P5 LOP3.LUT R4, R4, R23, RZ, 0x3c, !PT ;  /* 0x0000001704045212 */ /* 0x010fc600078e3cff */
[----:B------:R-:W4:Y:S01]  /*0760*/  @P6 LDG.E R23, desc[UR6][R10.64+0x7c] ;  /* 0x00007c060a176981 */ /* 0x000f22000c1e1900 */
[----:B------:R-:W-:-:S03]  /*0770*/  @P5 LOP3.LUT R7, R7, R28, RZ, 0x3c, !PT ;  /* 0x0000001c07075212 */ /* 0x000fc600078e3cff */
        /* <DEDUP_REMOVED lines=9> */
[----:B------:R-:W-:Y:S02]  /*0810*/  @P6 LOP3.LUT R7, R7, R28, RZ, 0x3c, !PT ;  /* 0x0000001c07076212 */ /* 0x000fe400078e3cff */
[----:B------:R-:W-:Y:S02]  /*0820*/  @P0 LOP3.LUT R6, R6, R25, RZ, 0x3c, !PT ;  /* 0x0000001906060212 */ /* 0x000fe400078e3cff */
[----:B--2---:R-:W-:Y:S02]  /*0830*/  @P0 LOP3.LUT R5, R5, R22, RZ, 0x3c, !PT ;  /* 0x0000001605050212 */ /* 0x004fe400078e3cff */
[----:B---3--:R-:W-:Y:S02]  /*0840*/  @P0 LOP3.LUT R7, R7, R26, RZ, 0x3c, !PT ;  /* 0x0000001a07070212 */ /* 0x008fe400078e3cff */
[----:B----4-:R-:W-:Y:S02]  /*0850*/  @P0 LOP3.LUT R4, R4, R23, RZ, 0x3c, !PT ;  /* 0x0000001704040212 */ /* 0x010fe400078e3cff */
[----:B------:R-:W-:-:S13]  /*0860*/  R2P PR, R24.B1, 0x7f ;  /* 0x0000007f18007804 */ /* 0x000fda0000001000 */
[----:B------:R-:W2:Y:S04]  /*0870*/  @P0 LDG.E R22, desc[UR6][R10.64+0xa0] ;  /* 0x0000a0060a160981 */ /* 0x000ea8000c1e1900 */
[----:B------:R-:W3:Y:S04]  /*0880*/  @P1 LDG.E R28, desc[UR6][R10.64+0xb4] ;  /* 0x0000b4060a1c1981 */ /* 0x000ee8000c1e1900 */
[----:B------:R-:W4:Y:S04]  /*0890*/  @P0 LDG.E R23, desc[UR6][R10.64+0xa4] ;  /* 0x0000a4060a170981 */ /* 0x000f28000c1e1900 */
[----:B------:R-:W4:Y:S04]  /*08a0*/  @P0 LDG.E R26, desc[UR6][R10.64+0xa8] ;  /* 0x0000a8060a1a0981 */ /* 0x000f28000c1e1900 */
        /* <DEDUP_REMOVED lines=8> */
[----:B------:R-:W2:Y:S01]  /*0930*/  @P2 LDG.E R26, desc[UR6][R10.64+0xc8] ;  /* 0x0000c8060a1a2981 */ /* 0x000ea2000c1e1900 */
[----:B------:R-:W-:-:S03]  /*0940*/  @P0 LOP3.LUT R6, R6, R25, RZ, 0x3c, !PT ;  /* 0x0000001906060212 */ /* 0x000fc600078e3cff */
[----:B------:R-:W2:Y:S01]  /*0950*/  @P2 LDG.E R25, desc[UR6][R10.64+0xcc] ;  /* 0x0000cc060a192981 */ /* 0x000ea2000c1e1900 */
[----:B---3--:R-:W-:Y:S02]  /*0960*/  @P0 LOP3.LUT R7, R7, R28, RZ, 0x3c, !PT ;  /* 0x0000001c07070212 */ /* 0x008fe400078e3cff */
[----:B------:R-:W-:Y:S02]  /*0970*/  LOP3.LUT P0, RZ, R24, 0x8000, RZ, 0xc0, !PT ;  /* 0x0000800018ff7812 */ /* 0x000fe4000780c0ff */
[----:B----4-:R-:W-:Y:S01]  /*0980*/  @P1 LOP3.LUT R4, R4, R23, RZ, 0x3c, !PT ;  /* 0x0000001704041212 */ /* 0x010fe200078e3cff */
[----:B------:R-:W3:Y:S01]  /*0990*/  @P1 LDG.E R24, desc[UR6][R10.64+0xc4] ;  /* 0x0000c4060a181981 */ /* 0x000ee2000c1e1900 */
[----:B--2---:R-:W-:-:S03]  /*09a0*/  @P1 LOP3.LUT R5, R5, R22, RZ, 0x3c, !PT ;  /* 0x0000001605051212 */ /* 0x004fc600078e3cff */
[----:B------:R-:W2:Y:S01]  /*09b0*/  @P1 LDG.E R23, desc[UR6][R10.64+0xc0] ;  /* 0x0000c0060a171981 */ /* 0x000ea2000c1e1900 */
[----:B------:R-:W-:-:S03]  /*09c0*/  @P2 LOP3.LUT R17, R17, R26, RZ, 0x3c, !PT ;  /* 0x0000001a11112212 */ /* 0x000fc600078e3cff */
[----:B------:R-:W4:Y:S04]  /*09d0*/  @P3 LDG.E R26, desc[UR6][R10.64+0xdc] ;  /* 0x0000dc060a1a3981 */ /* 0x000f28000c1e1900 */
[----:B------:R-:W4:Y:S01]  /*09e0*/  @P2 LDG.E R22, desc[UR6][R10.64+0xd0] ;  /* 0x0000d0060a162981 */ /* 0x000f22000c1e1900 */
[----:B------:R-:W-:-:S03]  /*09f0*/  @P2 LOP3.LUT R4, R4, R25, RZ, 0x3c, !PT ;  /* 0x0000001904042212 */ /* 0x000fc600078e3cff */
[----:B------:R-:W4:Y:S04]  /*0a00*/  @P3 LDG.E R25, desc[UR6][R10.64+0xe0] ;  /* 0x0000e0060a193981 */ /* 0x000f28000c1e1900 */
[----:B------:R-:W4:Y:S01]  /*0a10*/  @P0 LDG.E R27, desc[UR6][R10.64+0x138] ;  /* 0x000138060a1b0981 */ /* 0x000f22000c1e1900 */
[----:B---3--:R-:W-:-:S03]  /*0a20*/  @P1 LOP3.LUT R7, R7, R24, RZ, 0x3c, !PT ;  /* 0x0000001807071212 */ /* 0x008fc600078e3cff */
[----:B------:R-:W3:Y:S01]  /*0a30*/  @P2 LDG.E R24, desc[UR6][R10.64+0xd8] ;  /* 0x0000d8060a182981 */ /* 0x000ee2000c1e1900 */
[----:B--2---:R-:W-:-:S03]  /*0a40*/  @P1 LOP3.LUT R6, R6, R23, RZ, 0x3c, !PT ;  /* 0x0000001706061212 */ /* 0x004fc600078e3cff */
[----:B------:R-:W2:Y:S01]  /*0a50*/  @P2 LDG.E R23, desc[UR6][R10.64+0xd4] ;  /* 0x0000d4060a172981 */ /* 0x000ea2000c1e1900 */
[----:B----4-:R-:W-:-:S03]  /*0a60*/  @P3 LOP3.LUT R17, R17, R26, RZ, 0x3c, !PT ;  /* 0x0000001a11113212 */ /* 0x010fc600078e3cff */
[----:B------:R-:W4:Y:S01]  /*0a70*/  @P4 LDG.E R26, desc[UR6][R10.64+0xf0] ;  /* 0x0000f0060a1a4981 */ /* 0x000f22000c1e1900 */
[----:B------:R-:W-:-:S03]  /*0a80*/  @P2 LOP3.LUT R5, R5, R22, RZ, 0x3c, !PT ;  /* 0x0000001605052212 */ /* 0x000fc600078e3cff */
[----:B------:R-:W4:Y:S01]  /*0a90*/  @P3 LDG.E R22, desc[UR6][R10.64+0xe4] ;  /* 0x0000e4060a163981 */ /* 0x000f22000c1e1900 */
[----:B------:R-:W-:-:S03]  /*0aa0*/  @P3 LOP3.LUT R4, R4, R25, RZ, 0x3c, !PT ;  /* 0x0000001904043212 */ /* 0x000fc600078e3cff */
        /* <DEDUP_REMOVED lines=39> */
[----:B------:R-:W-:-:S05]  /*0d20*/  VIADD R21, R21, 0x10 ;  /* 0x0000001015157836 */ /* 0x000fca0000000000 */
[----:B------:R-:W-:Y:S02]  /*0d30*/  ISETP.NE.AND P1, PT, R21, 0x20, PT ;  /* 0x000000201500780c */ /* 0x000fe40003f25270 */
[----:B------:R-:W-:Y:S02]  /*0d40*/  @P0 LOP3.LUT R4, R4, R25, RZ, 0x3c, !PT ;  /* 0x0000001904040212 */ /* 0x000fe400078e3cff */
[----:B---3--:R-:W-:Y:S02]  /*0d50*/  @P6 LOP3.LUT R7, R7, R24, RZ, 0x3c, !PT ;  /* 0x0000001807076212 */ /* 0x008fe400078e3cff */
[----:B--2---:R-:W-:Y:S02]  /*0d60*/  @P6 LOP3.LUT R6, R6, R23, RZ, 0x3c, !PT ;  /* 0x0000001706066212 */ /* 0x004fe400078e3cff */
[----:B----4-:R-:W-:Y:S02]  /*0d70*/  @P0 LOP3.LUT R7, R7, R26, RZ, 0x3c, !PT ;  /* 0x0000001a07070212 */ /* 0x010fe400078e3cff */
[----:B------:R-:W-:-:S02]  /*0d80*/  @P0 LOP3.LUT R6, R6, R27, RZ, 0x3c, !PT ;  /* 0x0000001b06060212 */ /* 0x000fc400078e3cff */
[----:B------:R-:W-:Y:S01]  /*0d90*/  @P0 LOP3.LUT R5, R5, R22, RZ, 0x3c, !PT ;  /* 0x0000001605050212 */ /* 0x000fe200078e3cff */
[----:B------:R-:W-:Y:S06]  /*0da0*/  @P1 BRA `(.L_x_6) ;  /* 0xfffffff4004c1947 */ /* 0x000fec000383ffff */
[----:B------:R-:W-:-:S05]  /*0db0*/  VIADD R19, R19, 0x1 ;  /* 0x0000000113137836 */ /* 0x000fca0000000000 */
[----:B------:R-:W-:-:S13]  /*0dc0*/  ISETP.NE.AND P0, PT, R19, 0x5, PT ;  /* 0x000000051300780c */ /* 0x000fda0003f05270 */
[----:B------:R-:W-:Y:S05]  /*0dd0*/  @P0 BRA `(.L_x_7) ;  /* 0xfffffff400300947 */ /* 0x000fea000383ffff */
[----:B------:R1:W-:Y:S01]  /*0de0*/  STG.E.64 desc[UR6][R2.64+0x8], R4 ;  /* 0x0000080402007986 */ /* 0x0003e2000c101b06 */
[----:B------:R-:W-:-:S03]  /*0df0*/  VIADD R16, R16, 0x1 ;  /* 0x0000000110107836 */ /* 0x000fc60000000000 */
[----:B------:R1:W-:Y:S02]  /*0e00*/  STG.E.64 desc[UR6][R2.64+0x10], R6 ;  /* 0x0000100602007986 */ /* 0x0003e4000c101b06 */
[----:B------:R-:W-:Y:S02]  /*0e10*/  ISETP.GE.U32.AND P0, PT, R16, R15, PT ;  /* 0x0000000f1000720c */ /* 0x000fe40003f06070 */
[----:B------:R1:W-:Y:S11]  /*0e20*/  STG.E desc[UR6][R2.64+0x4], R17 ;  /* 0x0000041102007986 */ /* 0x0003f6000c101906 */
[----:B------:R-:W-:Y:S05]  /*0e30*/  @!P0 BRA `(.L_x_8) ;  /* 0xfffffff400088947 */ /* 0x000fea000383ffff */
.L_x_5:
[----:B------:R-:W-:Y:S05]  /*0e40*/  BSYNC.RECONVERGENT B1 ;  /* 0x0000000000017941 */ /* 0x000fea0003800200 */
.L_x_4:
[----:B------:R-:W-:Y:S01]  /*0e50*/  ISETP.GE.U32.AND P0, PT, R12, 0x4, PT ;  /* 0x000000040c00780c */ /* 0x000fe20003f06070 */
[----:B------:R-:W-:Y:S01]  /*0e60*/  VIADD R14, R14, 0x1 ;  /* 0x000000010e0e7836 */ /* 0x000fe20000000000 */
[--C-:B------:R-:W-:Y:S02]  /*0e70*/  SHF.R.U64 R12, R12, 0x2, R13.reuse ;  /* 0x000000020c0c7819 */ /* 0x100fe4000000120d */
[----:B------:R-:W-:Y:S02]  /*0e80*/  ISETP.GE.U32.AND.EX P0, PT, R13, RZ, PT, P0 ;  /* 0x000000ff0d00720c */ /* 0x000fe40003f06100 */
[----:B------:R-:W-:-:S11]  /*0e90*/  SHF.R.U32.HI R13, RZ, 0x2, R13 ;  /* 0x00000002ff0d7819 */ /* 0x000fd6000001160d */
[----:B------:R-:W-:Y:S05]  /*0ea0*/  @P0 BRA `(.L_x_9) ;  /* 0xfffffff000cc0947 */ /* 0x000fea000383ffff */
.L_x_3:
[----:B------:R-:W-:Y:S05]  /*0eb0*/  BSYNC.RECONVERGENT B0 ;  /* 0x0000000000007941 */ /* 0x000fea0003800200 */
.L_x_2:
[----:B------:R-:W-:Y:S01]  /*0ec0*/  IMAD.MOV.U32 R12, RZ, RZ, RZ ;  /* 0x000000ffff0c7224 */ /* 0x000fe200078e00ff */
[----:B------:R-:W-:Y:S01]  /*0ed0*/  UMOV UR8, 0xa ;  /* 0x0000000a00087882 */ /* 0x000fe20000000000 */
[----:B------:R-:W-:-:S05]  /*0ee0*/  UMOV UR5, URZ ;  /* 0x000000ff00057c82 */ /* 0x000fca0008000000 */
.L_x_14:
[----:B------:R-:W-:-:S04]  /*0ef0*/  ULOP3.LUT UR9, UR8, 0x3, URZ, 0xc0, !UPT ;  /* 0x0000000308097892 */ /* 0x000fc8000f8ec0ff */
[----:B------:R-:W-:-:S04]  /*0f00*/  UISETP.NE.U32.AND UP0, UPT, UR9, URZ, UPT ;  /* 0x000000ff0900728c */ /* 0x000fc8000bf05070 */
[----:B------:R-:W-:-:S09]  /*0f10*/  UISETP.NE.AND.EX UP0, UPT, URZ, URZ, UPT, UP0 ;  /* 0x000000ffff00728c */ /* 0x000fd2000bf05300 */
[----:B--2---:R-:W-:Y:S05]  /*0f20*/  BRA.U !UP0, `(.L_x_10) ;  /* 0x0000000d08047547 */ /* 0x004fea000b800000 */
[----:B0-----:R-:W0:Y:S01]  /*0f30*/  LDC.64 R8, c[0x4][0x10] ;  /* 0x01000400ff087b82 */ /* 0x001e220000000a00 */
[----:B------:R-:W-:Y:S01]  /*0f40*/  UMOV UR4, URZ ;  /* 0x000000ff00047c82 */ /* 0x000fe20008000000 */
[----:B0-----:R-:W-:-:S07]  /*0f50*/  IMAD.WIDE.U32 R8, R12, 0xc80, R8 ;  /* 0x00000c800c087825 */ /* 0x001fce00078e0008 */
.L_x_13:
[----:B--2---:R-:W-:Y:S01]  /*0f60*/  IMAD.MOV.U32 R13, RZ, RZ, RZ ;  /* 0x000000ffff0d7224 */ /* 0x004fe200078e00ff */
[----:B-1----:R-:W-:Y:S01]  /*0f70*/  CS2R R4, SRZ ;  /* 0x0000000000047805 */ /* 0x002fe2000001ff00 */
[----:B------:R-:W-:Y:S01]  /*0f80*/  IMAD.MOV.U32 R15, RZ, RZ, RZ ;  /* 0x000000ffff0f7224 */ /* 0x000fe200078e00ff */
[----:B------:R-:W-:-:S07]  /*0f90*/  CS2R R6, SRZ ;  /* 0x0000000000067805 */ /* 0x000fce000001ff00 */
.L_x_12:
[----:B------:R-:W-:-:S05]  /*0fa0*/  IMAD.WIDE.U32 R10, R15, 0x4, R2 ;  /* 0x000000040f0a7825 */ /* 0x000fca00078e0002 */
[----:B------:R0:W5:Y:S01]  /*0fb0*/  LDG.E R14, desc[UR6][R10.64+0x4] ;  /* 0x000004060a0e7981 */ /* 0x000162000c1e1900 */
[----:B------:R-:W-:Y:S02]  /*0fc0*/  IMAD.SHL.U32 R16, R15, 0x20, RZ ;  /* 0x000000200f107824 */ /* 0x000fe400078e00ff */
[----:B------:R-:W-:-:S07]  /*0fd0*/  IMAD.MOV.U32 R17, RZ, RZ, RZ ;  /* 0x000000ffff117224 */ /* 0x000fce00078e00ff */
.L_x_11:
        /* <DEDUP_REMOVED lines=9> */
[----:B------:R-:W4:Y:S04]  /*1070*/  @!P0 LDG.E R20, desc[UR6][R10.64+0x10] ;  /* 0x000010060a148981 */ /* 0x000f28000c1e1900 */
[----:B------:R-:W4:Y:S04]  /*1080*/  @P2 LDG.E R28, desc[UR6][R10.64+0x28] ;  /* 0x000028060a1c2981 */ /* 0x000f28000c1e1900 */
[----:B------:R-:W4:Y:S04]  /*1090*/  @P1 LDG.E R26, desc[UR6][R10.64+0x24] ;  /* 0x000024060a1a1981 */ /* 0x000f28000c1e1900 */
[----:B------:R-:W4:Y:S04]  /*10a0*/  @P3 LDG.E R21, desc[UR6][R10.64+0x3c] ;  /* 0x00003c060a153981 */ /* 0x000f28000c1e1900 */
[----:B------:R-:W4:Y:S04]  /*10b0*/  @P2 LDG.E R19, desc[UR6][R10.64+0x38] ;  /* 0x000038060a132981 */ /* 0x000f28000c1e1900 */
[----:B------:R-:W4:Y:S04]  /*10c0*/  @P4 LDG.E R23, desc[UR6][R10.64+0x50] ;  /* 0x000050060a174981 */ /* 0x000f28000c1e1900 */
[----:B------:R-:W4:Y:S01]  /*10d0*/  @P1 LDG.E R25, desc[UR6][R10.64+0x20] ;  /* 0x000020060a191981 */ /* 0x000f22000c1e1900 */
[----:B--2---:R-:W-:-:S03]  /*10e0*/  @!P0 LOP3.LUT R13, R13, R18, RZ, 0x3c, !PT ;  /* 0x000000120d0d8212 */ /* 0x004fc600078e3cff */
[----:B------:R-:W2:Y:S01]  /*10f0*/  @!P0 LDG.E R18, desc[UR6][R10.64+0x8] ;  /* 0x000008060a128981 */ /* 0x000ea2000c1e1900 */
[----:B---3--:R-:W-:-:S03]  /*1100*/  @P1 LOP3.LUT R13, R13, R22, RZ, 0x3c, !PT ;  /* 0x000000160d0d1212 */ /* 0x008fc600078e3cff */
[----:B------:R-:W3:Y:S01]  /*1110*/  @P3 LDG.E R22, desc[UR6][R10.64+0x4c] ;  /* 0x00004c060a163981 */ /* 0x000ee2000c1e1900 */
[----:B----4-:R-:W-:-:S03]  /*1120*/  @!P0 LOP3.LUT R5, R5, R20, RZ, 0x3c, !PT ;  /* 0x0000001405058212 */ /* 0x010fc600078e3cff */
[----:B------:R-:W4:Y:S01]  /*1130*/  @P1 LDG.E R20, desc[UR6][R10.64+0x1c] ;  /* 0x00001c060a141981 */ /* 0x000f22000c1e1900 */
[----:B------:R-:W-:Y:S02]  /*1140*/  @P2 LOP3.LUT R13, R13, R28, RZ, 0x3c, !PT ;  /* 0x0000001c0d0d2212 */ /* 0x000fe400078e3cff */
[----:B------:R-:W-:Y:S02]  /*1150*/  @P1 LOP3.LUT R5, R5, R26, RZ, 0x3c, !PT ;  /* 0x0000001a05051212 */ /* 0x000fe400078e3cff */
[----:B------:R-:W4:Y:S01]  /*1160*/  @P5 LDG.E R26, desc[UR6][R10.64+0x64] ;  /* 0x000064060a1a5981 */ /* 0x000f22000c1e1900 */
[----:B------:R-:W-:-:S03]  /*1170*/  @P3 LOP3.LUT R13, R13, R21, RZ, 0x3c, !PT ;  /* 0x000000150d0d3212 */ /* 0x000fc600078e3cff */
[----:B------:R-:W4:Y:S01]  /*1180*/  @!P0 LDG.E R21, desc[UR6][R10.64+0xc] ;  /* 0x00000c060a158981 */ /* 0x000f22000c1e1900 */
[----:B------:R-:W-:-:S03]  /*1190*/  @P2 LOP3.LUT R5, R5, R19, RZ, 0x3c, !PT ;  /* 0x0000001305052212 */ /* 0x000fc600078e3cff */
[----:B------:R-:W4:Y:S01]  /*11a0*/  @!P0 LDG.E R19, desc[UR6][R10.64+0x4] ;  /* 0x000004060a138981 */ /* 0x000f22000c1e1900 */
[----:B------:R-:W-:-:S03]  /*11b0*/  @P4 LOP3.LUT R13, R13, R23, RZ, 0x3c, !PT ;  /* 0x000000170d0d4212 */ /* 0x000fc600078e3cff */
[----:B------:R-:W4:Y:S01]  /*11c0*/  @P1 LDG.E R23, desc[UR6][R10.64+0x18] ;  /* 0x000018060a171981 */ /* 0x000f22000c1e1900 */
[----:B--2---:R-:W-:-:S03]  /*11d0*/  @!P0 LOP3.LUT R7, R7, R18, RZ, 0x3c, !PT ;  /* 0x0000001207078212 */ /* 0x004fc600078e3cff */
[----:B------:R-:W2:Y:S01]  /*11e0*/  @P2 LDG.E R18, desc[UR6][R10.64+0x30] ;  /* 0x000030060a122981 */ /* 0x000ea2000c1e1900 */
[----:B---3--:R-:W-:-:S03]  /*11f0*/  @P3 LOP3.LUT R5, R5, R22, RZ, 0x3c, !PT ;  /* 0x0000001605053212 */ /* 0x008fc600078e3cff */
[----:B------:R-:W3:Y:S01]  /*1200*/  @P4 LDG.E R22, desc[UR6][R10.64+0x60] ;  /* 0x000060060a164981 */ /* 0x000ee2000c1e1900 */
[----:B----4-:R-:W-:-:S03]  /*1210*/  @P1 LOP3.LUT R7, R7, R20, RZ, 0x3c, !PT ;  /* 0x0000001407071212 */ /* 0x010fc600078e3cff */
[----:B------:R-:W4:Y:S01]  /*1220*/  @P3 LDG.E R20, desc[UR6][R10.64+0x44] ;  /* 0x000044060a143981 */ /* 0x000f22000c1e1900 */
[----:B------:R-:W-:-:S03]  /*1230*/  @P5 LOP3.LUT R13, R13, R26, RZ, 0x3c, !PT ;  /* 0x0000001a0d0d5212 */ /* 0x000fc600078e3cff */
[----:B------:R-:W4:Y:S01]  /*1240*/  @P6 LDG.E R26, desc[UR6][R10.64+0x78] ;  /* 0x000078060a1a6981 */ /* 0x000f22000c1e1900 */
[----:B------:R-:W-:-:S03]  /*1250*/  @!P0 LOP3.LUT R4, R4, R21, RZ, 0x3c, !PT ;  /* 0x0000001504048212 */ /* 0x000fc600078e3cff */
[----:B------:R-:W4:Y:S01]  /*1260*/  @P2 LDG.E R21, desc[UR6][R10.64+0x34] ;  /* 0x000034060a152981 */ /* 0x000f22000c1e1900 */
[----:B------:R-:W-:-:S03]  /*1270*/  @!P0 LOP3.LUT R6, R6, R19, RZ, 0x3c, !PT ;  /* 0x0000001306068212 */ /* 0x000fc600078e3cff */
[----:B------:R-:W4:Y:S01]  /*1280*/  @P2 LDG.E R19, desc[UR6][R10.64+0x2c] ;  /* 0x00002c060a132981 */ /* 0x000f22000c1e1900 */
[----:B------:R-:W-:Y:S02]  /*1290*/  @P1 LOP3.LUT R4, R4, R25, RZ, 0x3c, !PT ;  /* 0x0000001904041212 */ /* 0x000fe400078e3cff */
[----:B------:R-:W-:Y:S01]  /*12a0*/  @P1 LOP3.LUT R6, R6, R23, RZ, 0x3c, !PT ;  /* 0x0000001706061212 */ /* 0x000fe200078e3cff */
[----:B------:R-:W4:Y:S04]  /*12b0*/  @P3 LDG.E R25, desc[UR6][R10.64+0x48] ;  /* 0x000048060a193981 */ /* 0x000f28000c1e1900 */
[----:B------:R-:W4:Y:S01]  /*12c0*/  @P3 LDG.E R23, desc[UR6][R10.64+0x40] ;  /* 0x000040060a173981 */ /* 0x000f22000c1e1900 */
[----:B------:R-:W-:Y:S02]  /*12d0*/  LOP3.LUT P0, RZ, R24, 0x80, RZ, 0xc0, !PT ;  /* 0x0000008018ff7812 */ /* 0x000fe4000780c0ff */
[----:B--2---:R-:W-:-:S02]  /*12e0*/  @P2 LOP3.LUT R7, R7, R18, RZ, 0x3c, !PT ;  /* 0x0000001207072212 */ /* 0x004fc400078e3cff */
[----:B------:R-:W2:Y:S01]  /*12f0*/  @P4 LDG.E R18, desc[UR6][R10.64+0x58] ;  /* 0x000058060a124981 */ /* 0x000ea2000c1e1900 */
[----:B---3--:R-:W-:-:S03]  /*1300*/  @P4 LOP3.LUT R5, R5, R22, RZ, 0x3c, !PT ;  /* 0x0000001605054212 */ /* 0x008fc600078e3cff */
[----:B------:R-:W3:Y:S01]  /*1310*/  @P5 LDG.E R22, desc[UR6][R10.64+0x74] ;  /* 0x000074060a165981 */ /* 0x000ee2000c1e1900 */
[----:B----4-:R-:W-:-:S03]  /*1320*/  @P3 LOP3.LUT R7, R7, R20, RZ, 0x3c, !PT ;  /* 0x0000001407073212 */ /* 0x010fc600078e3cff */
[----:B------:R-:W4:Y:S01]  /*1330*/  @P5 LDG.E R20, desc[UR6][R10.64+0x6c] ;  /* 0x00006c060a145981 */ /* 0x000f22000c1e1900 */
[----:B------:R-:W-:-:S03]  /*1340*/  @P6 LOP3.LUT R13, R13, R26, RZ, 0x3c, !PT ;  /* 0x0000001a0d0d6212 */ /* 0x000fc600078e3cff */
        /* <DEDUP_REMOVED lines=25> */
[----:B--2---:R-:W-:-:S04]  /*14e0*/  @P6 LOP3.LUT R7, R7, R18, RZ, 0x3c, !PT ;  /* 0x0000001207076212 */ /* 0x004fc800078e3cff */
[----:B---3--:R-:W-:Y:S02]  /*14f0*/  @P0 LOP3.LUT R7, R7, R22, RZ, 0x3c, !PT ;  /* 0x0000001607070212 */ /* 0x008fe400078e3cff */
[----:B----4-:R-:W-:-:S04]  /*1500*/  @P6 LOP3.LUT R5, R5, R20, RZ, 0x3c, !PT ;  /* 0x0000001405056212 */ /* 0x010fc800078e3cff */
[----:B------:R-:W-:Y:S02]  /*1510*/  @P0 LOP3.LUT R5, R5, R26, RZ, 0x3c, !PT ;  /* 0x0000001a05050212 */ /* 0x000fe400078e3cff */
[----:B------:R-:W-:Y:S02]  /*1520*/  @P6 LOP3.LUT R4, R4, R21, RZ, 0x3c, !PT ;  /* 0x0000001504046212 */ /* 0x000fe400078e3cff */
[----:B------:R-:W-:Y:S02]  /*1530*/  @P6 LOP3.LUT R6, R6, R19, RZ, 0x3c, !PT ;  /* 0x0000001306066212 */ /* 0x000fe400078e3cff */
[----:B------:R-:W-:Y:S02]  /*1540*/  @P0 LOP3.LUT R4, R4, R25, RZ, 0x3c, !PT ;  /* 0x0000001904040212 */ /* 0x000fe400078e3cff */
[----:B------:R-:W-:Y:S02]  /*1550*/  @P0 LOP3.LUT R6, R6, R23, RZ, 0x3c, !PT ;  /* 0x0000001706060212 */ /* 0x000fe400078e3cff */
[----:B------:R-:W-:-:S13]  /*1560*/  R2P PR, R24.B1, 0x7f ;  /* 0x0000007f18007804 */ /* 0x000fda0000001000 */
[----:B------:R-:W2:Y:S04]  /*1570*/  @P0 LDG.E R18, desc[UR6][R10.64+0xa0] ;  /* 0x0000a0060a120981 */ /* 0x000ea8000c1e1900 */
[----:B------:R-:W3:Y:S04]  /*1580*/  @P1 LDG.E R20, desc[UR6][R10.64+0xb4] ;  /* 0x0000b4060a141981 */ /* 0x000ee8000c1e1900 */
[----:B------:R-:W4:Y:S04]  /*1590*/  @P2 LDG.E R26, desc[UR6][R10.64+0xc8] ;  /* 0x0000c8060a1a2981 */ /* 0x000f28000c1e1900 */
[----:B------:R-:W4:Y:S04]  /*15a0*/  @P3 LDG.E R28, desc[UR6][R10.64+0xdc] ;  /* 0x0000dc060a1c3981 */ /* 0x000f28000c1e1900 */
[----:B------:R-:W4:Y:S04]  /*15b0*/  @P0 LDG.E R19, desc[UR6][R10.64+0xa4] ;  /* 0x0000a4060a130981 */ /* 0x000f28000c1e1900 */
[----:B------:R-:W4:Y:S04]  /*15c0*/  @P0 LDG.E R22, desc[UR6][R10.64+0xb0] ;  /* 0x0000b0060a160981 */ /* 0x000f28000c1e1900 */
        /* <DEDUP_REMOVED lines=24> */
[----:B------:R-:W-:Y:S02]  /*1750*/  LOP3.LUT P0, RZ, R24, 0x8000, RZ, 0xc0, !PT ;  /* 0x0000800018ff7812 */ /* 0x000fe4000780c0ff */
[----:B----4-:R-:W-:Y:S01]  /*1760*/  @P5 LOP3.LUT R13, R13, R26, RZ, 0x3c, !PT ;  /* 0x0000001a0d0d5212 */ /* 0x010fe200078e3cff */
[----:B------:R-:W4:Y:S04]  /*1770*/  @P2 LDG.E R24, desc[UR6][R10.64+0xd8] ;  /* 0x0000d8060a182981 */ /* 0x000f28000c1e1900 */
[----:B------:R-:W4:Y:S01]  /*1780*/  @P6 LDG.E R26, desc[UR6][R10.64+0x118] ;  /* 0x000118060a1a6981 */ /* 0x000f22000c1e1900 */
[----:B------:R-:W-:Y:S02]  /*1790*/  @P1 LOP3.LUT R4, R4, R19, RZ, 0x3c, !PT ;  /* 0x0000001304041212 */ /* 0x000fe400078e3cff */
[----:B------:R-:W-:Y:S01]  /*17a0*/  @P2 LOP3.LUT R7, R7, R22, RZ, 0x3c, !PT ;  /* 0x0000001607072212 */ /* 0x000fe200078e3cff */
[----:B------:R-:W4:Y:S04]  /*17b0*/  @P3 LDG.E R19, desc[UR6][R10.64+0xe8] ;  /* 0x0000e8060a133981 */ /* 0x000f28000c1e1900 */
[----:B------:R-:W4:Y:S01]  /*17c0*/  @P4 LDG.E R22, desc[UR6][R10.64+0xf8] ;  /* 0x0000f8060a164981 */ /* 0x000f22000c1e1900 */
[----:B------:R-:W-:-:S03]  /*17d0*/  @P2 LOP3.LUT R6, R6, R21, RZ, 0x3c, !PT ;  /* 0x0000001506062212 */ /* 0x000fc600078e3cff */
[----:B------:R-:W4:Y:S01]  /*17e0*/  @P4 LDG.E R21, desc[UR6][R10.64+0xf4] ;  /* 0x0000f4060a154981 */ /* 0x000f22000c1e1900 */
[----:B------:R-:W-:-:S03]  /*17f0*/  @P2 LOP3.LUT R4, R4, R23, RZ, 0x3c, !PT ;  /* 0x0000001704042212 */ /* 0x000fc600078e3cff */
        /* <DEDUP_REMOVED lines=33> */
[----:B------:R-:W-:Y:S02]  /*1a10*/  @P6 LOP3.LUT R6, R6, R21, RZ, 0x3c, !PT ;  /* 0x0000001506066212 */ /* 0x000fe400078e3cff */
[----:B------:R-:W-:Y:S02]  /*1a20*/  @P6 LOP3.LUT R7, R7, R22, RZ, 0x3c, !PT ;  /* 0x0000001607076212 */ /* 0x000fe400078e3cff */
[----:B------:R-:W-:Y:S02]  /*1a30*/  @P6 LOP3.LUT R4, R4, R23, RZ, 0x3c, !PT ;  /* 0x0000001704046212 */ /* 0x000fe400078e3cff */
[----:B------:R-:W-:-:S02]  /*1a40*/  @P0 LOP3.LUT R6, R6, R25, RZ, 0x3c, !PT ;  /* 0x0000001906060212 */ /* 0x000fc400078e3cff */
[----:B------:R-:W-:Y:S02]  /*1a50*/  @P0 LOP3.LUT R4, R4, R27, RZ, 0x3c, !PT ;  /* 0x0000001b04040212 */ /* 0x000fe400078e3cff */
[----:B---3--:R-:W-:-:S04]  /*1a60*/  @P5 LOP3.LUT R5, R5, R20, RZ, 0x3c, !PT ;  /* 0x0000001405055212 */ /* 0x008fc800078e3cff */
[----:B--2---:R-:W-:Y:S02]  /*1a70*/  @P6 LOP3.LUT R5, R5, R18, RZ, 0x3c, !PT ;  /* 0x0000001205056212 */ /* 0x004fe400078e3cff */
[----:B----4-:R-:W-:Y:S02]  /*1a80*/  @P0 LOP3.LUT R7, R7, R24, RZ, 0x3c, !PT ;  /* 0x0000001807070212 */ /* 0x010fe400078e3cff */
[----:B------:R-:W-:Y:S01]  /*1a90*/  @P0 LOP3.LUT R5, R5, R26, RZ, 0x3c, !PT ;  /* 0x0000001a05050212 */ /* 0x000fe200078e3cff */
[----:B------:R-:W-:Y:S06]  /*1aa0*/  @P1 BRA `(.L_x_11) ;  /* 0xfffffff4004c1947 */ /* 0x000fec000383ffff */
[----:B------:R-:W-:-:S05]  /*1ab0*/  VIADD R15, R15, 0x1 ;  /* 0x000000010f0f7836 */ /* 0x000fca0000000000 */
[----:B------:R-:W-:-:S13]  /*1ac0*/  ISETP.NE.AND P0, PT, R15, 0x5, PT ;  /* 0x000000050f00780c */ /* 0x000fda0003f05270 */
[----:B------:R-:W-:Y:S05]  /*1ad0*/  @P0 BRA `(.L_x_12) ;  /* 0xfffffff400300947 */ /* 0x000fea000383ffff */
[----:B------:R2:W-:Y:S01]  /*1ae0*/  STG.E.64 desc[UR6][R2.64+0x8], R6 ;  /* 0x0000080602007986 */ /* 0x0005e2000c101b06 */
[----:B------:R-:W-:-:S03]  /*1af0*/  UIADD3 UR4, UPT, UPT, UR4, 0x1, URZ ;  /* 0x0000000104047890 */ /* 0x000fc6000fffe0ff */
[----:B------:R2:W-:Y:S01]  /*1b00*/  STG.E.64 desc[UR6][R2.64+0x10], R4 ;  /* 0x0000100402007986 */ /* 0x0005e2000c101b06 */
[----:B------:R-:W-:-:S03]  /*1b10*/  UISETP.GE.U32.AND UP0, UPT, UR4, UR9, UPT ;  /* 0x000000090400728c */ /* 0x000fc6000bf06070 */
[----:B------:R2:W-:Y:S06]  /*1b20*/  STG.E desc[UR6][R2.64+0x4], R13 ;  /* 0x0000040d02007986 */ /* 0x0005ec000c101906 */
[----:B------:R-:W-:Y:S05]  /*1b30*/  BRA.U !UP0, `(.L_x_13) ;  /* 0xfffffff508087547 */ /* 0x000fea000b83ffff */
.L_x_10:
[----:B------:R-:W-:Y:S01]  /*1b40*/  VIADD R12, R12, 0x1 ;  /* 0x000000010c0c7836 */ /* 0x000fe20000000000 */
[----:B------:R-:W-:Y:S02]  /*1b50*/  USHF.R.U64 UR8, UR8, 0x2, UR5 ;  /* 0x0000000208087899 */ /* 0x000fe40008001205 */
[----:B------:R-:W-:Y:S02]  /*1b60*/  USHF.R.U32.HI UR5, URZ, 0x2, UR5 ;  /* 0x00000002ff057899 */ /* 0x000fe40008011605 */
[----:B------:R-:W-:-:S13]  /*1b70*/  ISETP.NE.AND P0, PT, R12, 0x2, PT ;  /* 0x000000020c00780c */ /* 0x000fda0003f05270 */
[----:B------:R-:W-:Y:S05]  /*1b80*/  @P0 BRA `(.L_x_14) ;  /* 0xfffffff000d80947 */ /* 0x000fea000383ffff */
[----:B-12---:R-:W-:Y:S01]  /*1b90*/  VIADD R5, R0, 0x9c3e7b ;  /* 0x009c3e7b00057836 */ /* 0x006fe20000000000 */
[----:B------:R-:W-:Y:S04]  /*1ba0*/  STG.E.64 desc[UR6][R2.64+0x18], RZ ;  /* 0x000018ff02007986 */ /* 0x000fe8000c101b06 */
[----:B------:R-:W-:Y:S04]  /*1bb0*/  STG.E desc[UR6][R2.64+0x20], RZ ;  /* 0x000020ff02007986 */ /* 0x000fe8000c101906 */
[----:B------:R-:W-:Y:S04]  /*1bc0*/  STG.E.64 desc[UR6][R2.64+0x28], RZ ;  /* 0x000028ff02007986 */ /* 0x000fe8000c101b06 */
[----:B------:R-:W-:Y:S01]  /*1bd0*/  STG.E desc[UR6][R2.64], R5 ;  /* 0x0000000502007986 */ /* 0x000fe2000c101906 */
[----:B------:R-:W-:Y:S05]  /*1be0*/  EXIT ;  /* 0x000000000000794d */ /* 0x000fea0003800000 */
.L_x_15:
        /* <DEDUP_REMOVED lines=9> */
.L_x_18:


//--------------------- .text._Z8moveBodyP7bodyCarii --------------------------
	.section	.text._Z8moveBodyP7bodyCarii,"ax",@progbits
	.align	128
        .global         _Z8moveBodyP7bodyCarii
        .type           _Z8moveBodyP7bodyCarii,@function
        .size           _Z8moveBodyP7bodyCarii,(.L_x_19 - _Z8moveBodyP7bodyCarii)
        .other          _Z8moveBodyP7bodyCarii,@"STO_CUDA_ENTRY STV_DEFAULT"
_Z8moveBodyP7bodyCarii:
.text._Z8moveBodyP7bodyCarii:
[----:B------:R-:W-:Y:S01]  /*0000*/  LDC R1, c[0x0][0x37c] ;  /* 0x0000df00ff017b82 */ /* 0x000fe20000000800 */
[----:B------:R-:W0:Y:S07]  /*0010*/  S2R R5, SR_TID.X ;  /* 0x0000000000057919 */ /* 0x000e2e0000002100 */
[----:B------:R-:W0:Y:S01]  /*0020*/  S2UR UR4, SR_CTAID.X ;  /* 0x00000000000479c3 */ /* 0x000e220000002500 */
[----:B------:R-:W1:Y:S07]  /*0030*/  LDCU UR5, c[0x0][0x388] ;  /* 0x00007100ff0577ac */ /* 0x000e6e0008000800 */
[----:B------:R-:W0:Y:S02]  /*0040*/  LDC R0, c[0x0][0x360] ;  /* 0x0000d800ff007b82 */ /* 0x000e240000000800 */
[----:B0-----:R-:W-:-:S05]  /*0050*/  IMAD R5, R0, UR4, R5 ;  /* 0x0000000400057c24 */ /* 0x001fca000f8e0205 */
[----:B-1----:R-:W-:-:S13]  /*0060*/  ISETP.GE.AND P0, PT, R5, UR5, PT ;  /* 0x0000000505007c0c */ /* 0x002fda000bf06270 */
[----:B------:R-:W-:Y:S05]  /*0070*/  @P0 EXIT ;  /* 0x000000000000094d */ /* 0x000fea0003800000 */
[----:B------:R-:W0:Y:S01]  /*0080*/  LDC.64 R2, c[0x0][0x380] ;  /* 0x0000e000ff027b82 */ /* 0x000e220000000a00 */
[----:B------:R-:W1:Y:S01]  /*0090*/  LDCU.64 UR4, c[0x0][0x358] ;  /* 0x00006b00ff0477ac */ /* 0x000e620008000a00 */
[----:B------:R-:W2:Y:S01]  /*00a0*/  LDCU UR6, c[0x0][0x38c] ;  /* 0x00007180ff0677ac */ /* 0x000ea20008000800 */
[----:B0-----:R-:W-:-:S05]  /*00b0*/  IMAD.WIDE R2, R5, 0x18, R2 ;  /* 0x0000001805027825 */ /* 0x001fca00078e0202 */
[----:B-1----:R-:W3:Y:S04]  /*00c0*/  LDG.E R0, desc[UR4][R2.64+0xc] ;  /* 0x00000c0402007981 */ /* 0x002ee8000c1e1900 */
[----:B------:R-:W3:Y:S04]  /*00d0*/  LDG.E R7, desc[UR4][R2.64] ;  /* 0x0000000402077981 */ /* 0x000ee8000c1e1900 */
[----:B------:R-:W4:Y:S04]  /*00e0*/  LDG.E R4, desc[UR4][R2.64+0x10] ;  /* 0x0000100402047981 */ /* 0x000f28000c1e1900 */
[----:B------:R-:W4:Y:S04]  /*00f0*/  LDG.E R6, desc[UR4][R2.64+0x4] ;  /* 0x0000040402067981 */ /* 0x000f28000c1e1900 */
[----:B------:R-:W5:Y:S04]  /*0100*/  LDG.E R8, desc[UR4][R2.64+0x14] ;  /* 0x0000140402087981 */ /* 0x000f68000c1e1900 */
[----:B------:R-:W5:Y:S01]  /*0110*/  LDG.E R11, desc[UR4][R2.64+0x8] ;  /* 0x00000804020b7981 */ /* 0x000f62000c1e1900 */
[----:B--2---:R-:W-:-:S05]  /*0120*/  I2FP.F32.S32 R5, UR6 ;  /* 0x0000000600057c45 */ /* 0x004fca0008201400 */
[----:B---3--:R-:W-:-:S05]  /*0130*/  FFMA R7, R0, R5, R7 ;  /* 0x0000000500077223 */ /* 0x008fca0000000007 */
[----:B------:R-:W-:Y:S01]  /*0140*/  STG.E desc[UR4][R2.64], R7 ;  /* 0x0000000702007986 */ /* 0x000fe2000c101904 */
[----:B----4-:R-:W-:-:S05]  /*0150*/  FFMA R9, R5, R4, R6 ;  /* 0x0000000405097223 */ /* 0x010fca0000000006 */
[----:B------:R-:W-:Y:S01]  /*0160*/  STG.E desc[UR4][R2.64+0x4], R9 ;  /* 0x0000040902007986 */ /* 0x000fe2000c101904 */
[----:B-----5:R-:W-:-:S05]  /*0170*/  FFMA R11, R5, R8, R11 ;  /* 0x00000008050b7223 */ /* 0x020fca000000000b */
[----:B------:R-:W-:Y:S01]  /*0180*/  STG.E desc[UR4][R2.64+0x8], R11 ;  /* 0x0000080b02007986 */ /* 0x000fe2000c101904 */
[----:B------:R-:W-:Y:S05]  /*0190*/  EXIT ;  /* 0x000000000000794d */ /* 0x000fea0003800000 */
.L_x_16:
        /* <DEDUP_REMOVED lines=14> */
.L_x_19:


//--------------------- .nv.global.init           --------------------------
	.section	.nv.global.init,"aw",@progbits
	.align	4
.nv.global.init:
	.type		mrg32k3aM1SubSeq,@object
	.size		mrg32k3aM1SubSeq,(mrg32k3aM2SubSeq - mrg32k3aM1SubSeq)
mrg32k3aM1SubSeq:
        /*0000*/ 	.byte	0x0b, 0xcc, 0xee, 0x04, 0x73, 0x29, 0x8b, 0x6f, 0xf6, 0x53, 0x03, 0xf6, 0x23, 0xf6, 0xea, 0xda
        /* <DEDUP_REMOVED lines=125> */
	.type		mrg32k3aM2SubSeq,@object
	.size		mrg32k3aM2SubSeq,(mrg32k3aM1 - mrg32k3aM2SubSeq)
mrg32k3aM2SubSeq:
        /* <DEDUP_REMOVED lines=126> */
	.type		mrg32k3aM1,@object
	.size		mrg32k3aM1,(mrg32k3aM1Seq - mrg32k3aM1)
mrg32k3aM1:
        /* <DEDUP_REMOVED lines=144> */
	.type		mrg32k3aM1Seq,@object
	.size		mrg32k3aM1Seq,(mrg32k3aM2 - mrg32k3aM1Seq)
mrg32k3aM1Seq:
        /* <DEDUP_REMOVED lines=144> */
	.type		mrg32k3aM2,@object
	.size		mrg32k3aM2,(mrg32k3aM2Seq - mrg32k3aM2)
mrg32k3aM2:
        /* <DEDUP_REMOVED lines=144> */
	.type		mrg32k3aM2Seq,@object
	.size		mrg32k3aM2Seq,(precalc_xorwow_matrix - mrg32k3aM2Seq)
mrg32k3aM2Seq:
        /* <DEDUP_REMOVED lines=144> */
	.type		precalc_xorwow_matrix,@object
	.size		precalc_xorwow_matrix,(precalc_xorwow_offset_matrix - precalc_xorwow_matrix)
precalc_xorwow_matrix:
        /* <DEDUP_REMOVED lines=6400> */
	.type		precalc_xorwow_offset_matrix,@object
	.size		precalc_xorwow_offset_matrix,($str - precalc_xorwow_offset_matrix)
precalc_xorwow_offset_matrix:
        /* <DEDUP_REMOVED lines=6400> */
	.type		$str,@object
	.size		$str,(.L_9 - $str)
$str:
        /*353c0*/ 	.byte	0x47, 0x65, 0x6e, 0x65, 0x72, 0x61, 0x74, 0x65, 0x64, 0x20, 0x70, 0x6f, 0x73, 0x3a, 0x20, 0x25
        /*353d0*/ 	.byte	0x66, 0x2c, 0x20, 0x25, 0x66, 0x2c, 0x20, 0x25, 0x66, 0x0a, 0x00
.L_9:


//--------------------- .nv.shared.reserved.0     --------------------------
	.section	.nv.shared.reserved.0,"aw",@nobits
	.weak		__nv_reservedSMEM_offset_0_alias
	.size		__nv_reservedSMEM_offset_0_alias, 0, 64
	.other		__nv_reservedSMEM_offset_0_alias,@"STO_CUDA_RESERVED_SHARED STV_DEFAULT"
__nv_reservedSMEM_offset_0_alias:
	.zero		0
	.zero		64


//--------------------- .nv.constant0._Z8initCarsP7bodyCarP17curandStateXORWOWi --------------------------
	.section	.nv.constant0._Z8initCarsP7bodyCarP17curandStateXORWOWi,"a",@progbits
	.sectionflags	@""
	.align	4
.nv.constant0._Z8initCarsP7bodyCarP17curandStateXORWOWi:
	.zero		916


//--------------------- .nv.constant0._Z7initRNGP17curandStateXORWOWm --------------------------
	.section	.nv.constant0._Z7initRNGP17curandStateXORWOWm,"a",@progbits
	.sectionflags	@""
	.align	4
.nv.constant0._Z7initRNGP17curandStateXORWOWm:
	.zero		912


//--------------------- .nv.constant0._Z8moveBodyP7bodyCarii --------------------------
	.section	.nv.constant0._Z8moveBodyP7bodyCarii,"a",@progbits
	.sectionflags	@""
	.align	4
.nv.constant0._Z8moveBodyP7bodyCarii:
	.zero		912


//--------------------- SYMBOLS --------------------------

	.type		.nv.reservedSmem.offset0,@object
	.size		.nv.reservedSmem.offset0,0x4
	.type		vprintf,@function
